







.version 7.7
.target sm_52
.address_size 64


.const .align 4 .b8 ff_variable[20];
.const .align 4 .b8 ff_flux_contribution_momentum_x[12];
.const .align 4 .b8 ff_flux_contribution_momentum_y[12];
.const .align 4 .b8 ff_flux_contribution_momentum_z[12];
.const .align 4 .b8 ff_flux_contribution_density_energy[12];

.visible .entry _Z25cuda_initialize_variablesiPf(
.param .u32 _Z25cuda_initialize_variablesiPf_param_0,
.param .u64 _Z25cuda_initialize_variablesiPf_param_1
)
{
.reg .f32 %f<6>;
.reg .b32 %r<10>;
.reg .b64 %rd<12>;


ld.param.u32 %r1, [_Z25cuda_initialize_variablesiPf_param_0];
ld.param.u64 %rd1, [_Z25cuda_initialize_variablesiPf_param_1];
cvta.to.global.u64 %rd2, %rd1;
mov.u32 %r2, %ntid.x;
mov.u32 %r3, %ctaid.x;
mov.u32 %r4, %tid.x;
mad.lo.s32 %r5, %r2, %r3, %r4;
ld.const.f32 %f1, [ff_variable];
mul.wide.s32 %rd3, %r5, 4;
add.s64 %rd4, %rd2, %rd3;
st.global.f32 [%rd4], %f1;
ld.const.f32 %f2, [ff_variable+4];
add.s32 %r6, %r5, %r1;
mul.wide.s32 %rd5, %r1, 4;
add.s64 %rd6, %rd4, %rd5;
st.global.f32 [%rd6], %f2;
ld.const.f32 %f3, [ff_variable+8];
add.s32 %r7, %r6, %r1;
shl.b32 %r8, %r1, 1;
mul.wide.s32 %rd7, %r8, 4;
add.s64 %rd8, %rd4, %rd7;
st.global.f32 [%rd8], %f3;
ld.const.f32 %f4, [ff_variable+12];
add.s32 %r9, %r7, %r1;
mul.wide.s32 %rd9, %r9, 4;
add.s64 %rd10, %rd2, %rd9;
st.global.f32 [%rd10], %f4;
ld.const.f32 %f5, [ff_variable+16];
add.s64 %rd11, %rd8, %rd7;
st.global.f32 [%rd11], %f5;
ret;

}

.visible .entry _Z24cuda_compute_step_factoriPfS_S_(
.param .u32 _Z24cuda_compute_step_factoriPfS_S__param_0,
.param .u64 _Z24cuda_compute_step_factoriPfS_S__param_1,
.param .u64 _Z24cuda_compute_step_factoriPfS_S__param_2,
.param .u64 _Z24cuda_compute_step_factoriPfS_S__param_3
)
{
.reg .f32 %f<26>;
.reg .b32 %r<10>;
.reg .b64 %rd<18>;


ld.param.u32 %r1, [_Z24cuda_compute_step_factoriPfS_S__param_0];
ld.param.u64 %rd1, [_Z24cuda_compute_step_factoriPfS_S__param_1];
ld.param.u64 %rd2, [_Z24cuda_compute_step_factoriPfS_S__param_2];
ld.param.u64 %rd3, [_Z24cuda_compute_step_factoriPfS_S__param_3];
cvta.to.global.u64 %rd4, %rd3;
cvta.to.global.u64 %rd5, %rd2;
cvta.to.global.u64 %rd6, %rd1;
mov.u32 %r2, %ntid.x;
mov.u32 %r3, %ctaid.x;
mov.u32 %r4, %tid.x;
mad.lo.s32 %r5, %r2, %r3, %r4;
mul.wide.s32 %rd7, %r5, 4;
add.s64 %rd8, %rd6, %rd7;
ld.global.f32 %f1, [%rd8];
add.s32 %r6, %r5, %r1;
mul.wide.s32 %rd9, %r1, 4;
add.s64 %rd10, %rd8, %rd9;
ld.global.f32 %f2, [%rd10];
add.s32 %r7, %r6, %r1;
shl.b32 %r8, %r1, 1;
mul.wide.s32 %rd11, %r8, 4;
add.s64 %rd12, %rd8, %rd11;
ld.global.f32 %f3, [%rd12];
add.s32 %r9, %r7, %r1;
mul.wide.s32 %rd13, %r9, 4;
add.s64 %rd14, %rd6, %rd13;
ld.global.f32 %f4, [%rd14];
add.s64 %rd15, %rd12, %rd11;
ld.global.f32 %f5, [%rd15];
div.rn.f32 %f6, %f2, %f1;
div.rn.f32 %f7, %f3, %f1;
div.rn.f32 %f8, %f4, %f1;
mul.f32 %f9, %f7, %f7;
fma.rn.f32 %f10, %f6, %f6, %f9;
fma.rn.f32 %f11, %f8, %f8, %f10;
mul.f32 %f12, %f1, 0f3F000000;
mov.f32 %f13, 0f3F000000;
mul.f32 %f14, %f12, %f11;
sub.f32 %f15, %f5, %f14;
mul.f32 %f16, %f15, 0f3ECCCCCC;
mul.f32 %f17, %f16, 0f3FB33333;
div.rn.f32 %f18, %f17, %f1;
sqrt.rn.f32 %f19, %f18;
add.s64 %rd16, %rd5, %rd7;
ld.global.f32 %f20, [%rd16];
sqrt.rn.f32 %f21, %f20;
sqrt.rn.f32 %f22, %f11;
add.f32 %f23, %f19, %f22;
mul.f32 %f24, %f21, %f23;
div.rn.f32 %f25, %f13, %f24;
add.s64 %rd17, %rd4, %rd7;
st.global.f32 [%rd17], %f25;
ret;

}

.visible .entry _Z17cuda_compute_fluxiPiPfS0_S0_(
.param .u32 _Z17cuda_compute_fluxiPiPfS0_S0__param_0,
.param .u64 _Z17cuda_compute_fluxiPiPfS0_S0__param_1,
.param .u64 _Z17cuda_compute_fluxiPiPfS0_S0__param_2,
.param .u64 _Z17cuda_compute_fluxiPiPfS0_S0__param_3,
.param .u64 _Z17cuda_compute_fluxiPiPfS0_S0__param_4
)
{
.reg .pred %p<13>;
.reg .f32 %f<586>;
.reg .b32 %r<42>;
.reg .b64 %rd<89>;


ld.param.u32 %r2, [_Z17cuda_compute_fluxiPiPfS0_S0__param_0];
ld.param.u64 %rd21, [_Z17cuda_compute_fluxiPiPfS0_S0__param_1];
ld.param.u64 %rd22, [_Z17cuda_compute_fluxiPiPfS0_S0__param_2];
ld.param.u64 %rd23, [_Z17cuda_compute_fluxiPiPfS0_S0__param_3];
cvta.to.global.u64 %rd1, %rd22;
mov.u32 %r3, %ctaid.x;
mov.u32 %r4, %ntid.x;
mov.u32 %r5, %tid.x;
mad.lo.s32 %r6, %r4, %r3, %r5;
cvt.s64.s32 %rd2, %r6;
cvta.to.global.u64 %rd3, %rd23;
mul.wide.s32 %rd24, %r6, 4;
add.s64 %rd25, %rd3, %rd24;
add.s32 %r7, %r6, %r2;
cvt.s64.s32 %rd4, %r2;
mul.wide.s32 %rd26, %r2, 4;
add.s64 %rd27, %rd25, %rd26;
add.s32 %r1, %r7, %r2;
shl.b32 %r8, %r2, 1;
mul.wide.s32 %rd28, %r8, 4;
add.s64 %rd29, %rd25, %rd28;
add.s32 %r9, %r1, %r2;
mul.wide.s32 %rd30, %r9, 4;
add.s64 %rd31, %rd3, %rd30;
add.s32 %r10, %r9, %r2;
add.s64 %rd32, %rd29, %rd28;
ld.global.f32 %f1, [%rd27];
ld.global.f32 %f2, [%rd25];
div.rn.f32 %f106, %f1, %f2;
ld.global.f32 %f3, [%rd29];
div.rn.f32 %f107, %f3, %f2;
ld.global.f32 %f4, [%rd31];
div.rn.f32 %f108, %f4, %f2;
mul.f32 %f109, %f107, %f107;
fma.rn.f32 %f110, %f106, %f106, %f109;
fma.rn.f32 %f111, %f108, %f108, %f110;
sqrt.rn.f32 %f5, %f111;
mul.f32 %f112, %f2, 0fBF000000;
ld.global.f32 %f6, [%rd32];
fma.rn.f32 %f113, %f112, %f111, %f6;
mul.f32 %f7, %f113, 0f3ECCCCCC;
mul.f32 %f114, %f7, 0f3FB33333;
div.rn.f32 %f115, %f114, %f2;
sqrt.rn.f32 %f8, %f115;
fma.rn.f32 %f9, %f1, %f106, %f7;
mul.f32 %f10, %f106, %f3;
mul.f32 %f11, %f106, %f4;
fma.rn.f32 %f12, %f3, %f107, %f7;
mul.f32 %f13, %f107, %f4;
fma.rn.f32 %f14, %f4, %f108, %f7;
add.f32 %f116, %f6, %f7;
mul.f32 %f15, %f106, %f116;
mul.f32 %f16, %f107, %f116;
mul.f32 %f17, %f108, %f116;
cvta.to.global.u64 %rd6, %rd21;
add.s64 %rd7, %rd6, %rd24;
ld.global.s32 %rd8, [%rd7];
add.s64 %rd9, %rd1, %rd24;
mul.wide.s32 %rd33, %r10, 4;
add.s64 %rd10, %rd1, %rd33;
shl.b32 %r11, %r2, 2;
add.s32 %r12, %r10, %r11;
mul.wide.s32 %rd34, %r12, 4;
add.s64 %rd11, %rd1, %rd34;
ld.global.f32 %f18, [%rd9];
ld.global.f32 %f19, [%rd10];
mul.f32 %f117, %f19, %f19;
fma.rn.f32 %f118, %f18, %f18, %f117;
ld.global.f32 %f20, [%rd11];
fma.rn.f32 %f21, %f20, %f20, %f118;
setp.gt.s64 %p1, %rd8, -1;
@%p1 bra $L__BB2_5;
bra.uni $L__BB2_1;

$L__BB2_5:
cvt.u32.u64 %r15, %rd8;
add.s32 %r16, %r15, %r2;
shl.b64 %rd35, %rd8, 2;
add.s64 %rd36, %rd3, %rd35;
shl.b64 %rd37, %rd4, 2;
add.s64 %rd38, %rd36, %rd37;
add.s32 %r17, %r16, %r2;
mul.wide.s32 %rd39, %r17, 4;
add.s64 %rd40, %rd3, %rd39;
add.s64 %rd41, %rd40, %rd37;
add.s64 %rd42, %rd41, %rd37;
ld.global.f32 %f169, [%rd38];
ld.global.f32 %f170, [%rd36];
div.rn.f32 %f171, %f169, %f170;
ld.global.f32 %f172, [%rd40];
div.rn.f32 %f173, %f172, %f170;
ld.global.f32 %f174, [%rd41];
div.rn.f32 %f175, %f174, %f170;
mul.f32 %f176, %f173, %f173;
fma.rn.f32 %f177, %f171, %f171, %f176;
fma.rn.f32 %f178, %f175, %f175, %f177;
mul.f32 %f179, %f170, 0f3F000000;
mul.f32 %f180, %f179, %f178;
ld.global.f32 %f181, [%rd42];
sub.f32 %f182, %f181, %f180;
mul.f32 %f183, %f182, 0f3ECCCCCC;
mul.f32 %f184, %f183, 0f3FB33333;
div.rn.f32 %f185, %f184, %f170;
sqrt.rn.f32 %f186, %f185;
fma.rn.f32 %f187, %f169, %f171, %f183;
fma.rn.f32 %f188, %f172, %f173, %f183;
fma.rn.f32 %f189, %f174, %f175, %f183;
add.f32 %f190, %f181, %f183;
sqrt.rn.f32 %f191, %f21;
mul.f32 %f192, %f191, 0fBE4CCCCD;
mul.f32 %f193, %f192, 0f3F000000;
sqrt.rn.f32 %f194, %f178;
add.f32 %f195, %f5, %f194;
add.f32 %f196, %f8, %f195;
add.f32 %f197, %f186, %f196;
mul.f32 %f198, %f193, %f197;
sub.f32 %f199, %f2, %f170;
fma.rn.f32 %f200, %f199, %f198, 0f00000000;
sub.f32 %f201, %f6, %f181;
fma.rn.f32 %f202, %f201, %f198, 0f00000000;
sub.f32 %f203, %f1, %f169;
fma.rn.f32 %f204, %f203, %f198, 0f00000000;
sub.f32 %f205, %f3, %f172;
fma.rn.f32 %f206, %f205, %f198, 0f00000000;
sub.f32 %f207, %f4, %f174;
fma.rn.f32 %f208, %f207, %f198, 0f00000000;
add.f32 %f209, %f1, %f169;
mul.f32 %f210, %f18, 0f3F000000;
fma.rn.f32 %f211, %f210, %f209, %f200;
fma.rn.f32 %f212, %f171, %f190, %f15;
fma.rn.f32 %f213, %f210, %f212, %f202;
add.f32 %f214, %f9, %f187;
fma.rn.f32 %f215, %f210, %f214, %f204;
fma.rn.f32 %f216, %f171, %f172, %f10;
fma.rn.f32 %f217, %f210, %f216, %f206;
fma.rn.f32 %f218, %f171, %f174, %f11;
fma.rn.f32 %f219, %f210, %f218, %f208;
add.f32 %f220, %f3, %f172;
mul.f32 %f221, %f19, 0f3F000000;
fma.rn.f32 %f222, %f221, %f220, %f211;
fma.rn.f32 %f223, %f173, %f190, %f16;
fma.rn.f32 %f224, %f221, %f223, %f213;
fma.rn.f32 %f225, %f221, %f216, %f215;
add.f32 %f226, %f12, %f188;
fma.rn.f32 %f227, %f221, %f226, %f217;
fma.rn.f32 %f228, %f173, %f174, %f13;
fma.rn.f32 %f229, %f221, %f228, %f219;
add.f32 %f230, %f4, %f174;
mul.f32 %f231, %f20, 0f3F000000;
fma.rn.f32 %f574, %f231, %f230, %f222;
fma.rn.f32 %f232, %f175, %f190, %f17;
fma.rn.f32 %f575, %f231, %f232, %f224;
fma.rn.f32 %f571, %f231, %f218, %f225;
fma.rn.f32 %f572, %f231, %f228, %f227;
add.f32 %f233, %f14, %f189;
fma.rn.f32 %f573, %f231, %f233, %f229;

$L__BB2_6:
shl.b64 %rd13, %rd4, 2;
add.s64 %rd43, %rd7, %rd13;
ld.global.s32 %rd12, [%rd43];
add.s64 %rd14, %rd10, %rd13;
add.s64 %rd15, %rd11, %rd13;
add.s64 %rd44, %rd9, %rd13;
ld.global.f32 %f40, [%rd44];
ld.global.f32 %f41, [%rd14];
mul.f32 %f234, %f41, %f41;
fma.rn.f32 %f235, %f40, %f40, %f234;
ld.global.f32 %f42, [%rd15];
fma.rn.f32 %f43, %f42, %f42, %f235;
setp.gt.s64 %p4, %rd12, -1;
@%p4 bra $L__BB2_11;
bra.uni $L__BB2_7;

$L__BB2_11:
cvt.u32.u64 %r20, %rd12;
add.s32 %r21, %r20, %r2;
shl.b64 %rd45, %rd12, 2;
add.s64 %rd46, %rd3, %rd45;
add.s64 %rd48, %rd46, %rd13;
add.s32 %r22, %r21, %r2;
mul.wide.s32 %rd49, %r22, 4;
add.s64 %rd50, %rd3, %rd49;
add.s64 %rd51, %rd50, %rd13;
add.s64 %rd52, %rd51, %rd13;
ld.global.f32 %f279, [%rd48];
ld.global.f32 %f280, [%rd46];
div.rn.f32 %f281, %f279, %f280;
ld.global.f32 %f282, [%rd50];
div.rn.f32 %f283, %f282, %f280;
ld.global.f32 %f284, [%rd51];
div.rn.f32 %f285, %f284, %f280;
mul.f32 %f286, %f283, %f283;
fma.rn.f32 %f287, %f281, %f281, %f286;
fma.rn.f32 %f288, %f285, %f285, %f287;
mul.f32 %f289, %f280, 0f3F000000;
mul.f32 %f290, %f289, %f288;
ld.global.f32 %f291, [%rd52];
sub.f32 %f292, %f291, %f290;
mul.f32 %f293, %f292, 0f3ECCCCCC;
mul.f32 %f294, %f293, 0f3FB33333;
div.rn.f32 %f295, %f294, %f280;
sqrt.rn.f32 %f296, %f295;
fma.rn.f32 %f297, %f279, %f281, %f293;
fma.rn.f32 %f298, %f282, %f283, %f293;
fma.rn.f32 %f299, %f284, %f285, %f293;
add.f32 %f300, %f291, %f293;
sqrt.rn.f32 %f301, %f43;
mul.f32 %f302, %f301, 0fBE4CCCCD;
mul.f32 %f303, %f302, 0f3F000000;
sqrt.rn.f32 %f304, %f288;
add.f32 %f305, %f5, %f304;
add.f32 %f306, %f8, %f305;
add.f32 %f307, %f296, %f306;
mul.f32 %f308, %f303, %f307;
sub.f32 %f309, %f2, %f280;
fma.rn.f32 %f310, %f309, %f308, %f574;
sub.f32 %f311, %f6, %f291;
fma.rn.f32 %f312, %f311, %f308, %f575;
sub.f32 %f313, %f1, %f279;
fma.rn.f32 %f314, %f313, %f308, %f571;
sub.f32 %f315, %f3, %f282;
fma.rn.f32 %f316, %f315, %f308, %f572;
sub.f32 %f317, %f4, %f284;
fma.rn.f32 %f318, %f317, %f308, %f573;
add.f32 %f319, %f1, %f279;
mul.f32 %f320, %f40, 0f3F000000;
fma.rn.f32 %f321, %f320, %f319, %f310;
fma.rn.f32 %f322, %f281, %f300, %f15;
fma.rn.f32 %f323, %f320, %f322, %f312;
add.f32 %f324, %f9, %f297;
fma.rn.f32 %f325, %f320, %f324, %f314;
fma.rn.f32 %f326, %f281, %f282, %f10;
fma.rn.f32 %f327, %f320, %f326, %f316;
fma.rn.f32 %f328, %f281, %f284, %f11;
fma.rn.f32 %f329, %f320, %f328, %f318;
add.f32 %f330, %f3, %f282;
mul.f32 %f331, %f41, 0f3F000000;
fma.rn.f32 %f332, %f331, %f330, %f321;
fma.rn.f32 %f333, %f283, %f300, %f16;
fma.rn.f32 %f334, %f331, %f333, %f323;
fma.rn.f32 %f335, %f331, %f326, %f325;
add.f32 %f336, %f12, %f298;
fma.rn.f32 %f337, %f331, %f336, %f327;
fma.rn.f32 %f338, %f283, %f284, %f13;
fma.rn.f32 %f339, %f331, %f338, %f329;
add.f32 %f340, %f4, %f284;
mul.f32 %f341, %f42, 0f3F000000;
fma.rn.f32 %f574, %f341, %f340, %f332;
fma.rn.f32 %f342, %f285, %f300, %f17;
fma.rn.f32 %f575, %f341, %f342, %f334;
fma.rn.f32 %f571, %f341, %f328, %f335;
fma.rn.f32 %f572, %f341, %f338, %f337;
add.f32 %f343, %f14, %f299;
fma.rn.f32 %f573, %f341, %f343, %f339;

$L__BB2_12:
mul.wide.s32 %rd53, %r1, 4;
add.s64 %rd54, %rd6, %rd53;
ld.global.s32 %rd16, [%rd54];
add.s64 %rd17, %rd14, %rd13;
add.s64 %rd18, %rd15, %rd13;
add.s64 %rd55, %rd1, %rd53;
ld.global.f32 %f62, [%rd55];
ld.global.f32 %f63, [%rd17];
mul.f32 %f344, %f63, %f63;
fma.rn.f32 %f345, %f62, %f62, %f344;
ld.global.f32 %f64, [%rd18];
fma.rn.f32 %f65, %f64, %f64, %f345;
setp.gt.s64 %p7, %rd16, -1;
@%p7 bra $L__BB2_17;
bra.uni $L__BB2_13;

$L__BB2_17:
cvt.u32.u64 %r25, %rd16;
add.s32 %r26, %r25, %r2;
shl.b64 %rd56, %rd16, 2;
add.s64 %rd57, %rd3, %rd56;
add.s64 %rd59, %rd57, %rd13;
add.s32 %r27, %r26, %r2;
mul.wide.s32 %rd60, %r27, 4;
add.s64 %rd61, %rd3, %rd60;
add.s64 %rd62, %rd61, %rd13;
add.s64 %rd63, %rd62, %rd13;
ld.global.f32 %f389, [%rd59];
ld.global.f32 %f390, [%rd57];
div.rn.f32 %f391, %f389, %f390;
ld.global.f32 %f392, [%rd61];
div.rn.f32 %f393, %f392, %f390;
ld.global.f32 %f394, [%rd62];
div.rn.f32 %f395, %f394, %f390;
mul.f32 %f396, %f393, %f393;
fma.rn.f32 %f397, %f391, %f391, %f396;
fma.rn.f32 %f398, %f395, %f395, %f397;
mul.f32 %f399, %f390, 0f3F000000;
mul.f32 %f400, %f399, %f398;
ld.global.f32 %f401, [%rd63];
sub.f32 %f402, %f401, %f400;
mul.f32 %f403, %f402, 0f3ECCCCCC;
mul.f32 %f404, %f403, 0f3FB33333;
div.rn.f32 %f405, %f404, %f390;
sqrt.rn.f32 %f406, %f405;
fma.rn.f32 %f407, %f389, %f391, %f403;
fma.rn.f32 %f408, %f392, %f393, %f403;
fma.rn.f32 %f409, %f394, %f395, %f403;
add.f32 %f410, %f401, %f403;
sqrt.rn.f32 %f411, %f65;
mul.f32 %f412, %f411, 0fBE4CCCCD;
mul.f32 %f413, %f412, 0f3F000000;
sqrt.rn.f32 %f414, %f398;
add.f32 %f415, %f5, %f414;
add.f32 %f416, %f8, %f415;
add.f32 %f417, %f406, %f416;
mul.f32 %f418, %f413, %f417;
sub.f32 %f419, %f2, %f390;
fma.rn.f32 %f420, %f419, %f418, %f574;
sub.f32 %f421, %f6, %f401;
fma.rn.f32 %f422, %f421, %f418, %f575;
sub.f32 %f423, %f1, %f389;
fma.rn.f32 %f424, %f423, %f418, %f571;
sub.f32 %f425, %f3, %f392;
fma.rn.f32 %f426, %f425, %f418, %f572;
sub.f32 %f427, %f4, %f394;
fma.rn.f32 %f428, %f427, %f418, %f573;
add.f32 %f429, %f1, %f389;
mul.f32 %f430, %f62, 0f3F000000;
fma.rn.f32 %f431, %f430, %f429, %f420;
fma.rn.f32 %f432, %f391, %f410, %f15;
fma.rn.f32 %f433, %f430, %f432, %f422;
add.f32 %f434, %f9, %f407;
fma.rn.f32 %f435, %f430, %f434, %f424;
fma.rn.f32 %f436, %f391, %f392, %f10;
fma.rn.f32 %f437, %f430, %f436, %f426;
fma.rn.f32 %f438, %f391, %f394, %f11;
fma.rn.f32 %f439, %f430, %f438, %f428;
add.f32 %f440, %f3, %f392;
mul.f32 %f441, %f63, 0f3F000000;
fma.rn.f32 %f442, %f441, %f440, %f431;
fma.rn.f32 %f443, %f393, %f410, %f16;
fma.rn.f32 %f444, %f441, %f443, %f433;
fma.rn.f32 %f445, %f441, %f436, %f435;
add.f32 %f446, %f12, %f408;
fma.rn.f32 %f447, %f441, %f446, %f437;
fma.rn.f32 %f448, %f393, %f394, %f13;
fma.rn.f32 %f449, %f441, %f448, %f439;
add.f32 %f450, %f4, %f394;
mul.f32 %f451, %f64, 0f3F000000;
fma.rn.f32 %f574, %f451, %f450, %f442;
fma.rn.f32 %f452, %f395, %f410, %f17;
fma.rn.f32 %f575, %f451, %f452, %f444;
fma.rn.f32 %f571, %f451, %f438, %f445;
fma.rn.f32 %f572, %f451, %f448, %f447;
add.f32 %f453, %f14, %f409;
fma.rn.f32 %f573, %f451, %f453, %f449;

$L__BB2_18:
ld.param.u32 %r41, [_Z17cuda_compute_fluxiPiPfS0_S0__param_0];
mov.u32 %r40, %tid.x;
mov.u32 %r39, %ctaid.x;
mov.u32 %r38, %ntid.x;
mad.lo.s32 %r37, %r38, %r39, %r40;
add.s32 %r36, %r37, %r41;
add.s32 %r35, %r36, %r41;
add.s32 %r34, %r35, %r41;
cvt.s64.s32 %rd87, %r34;
shl.b64 %rd64, %rd87, 2;
add.s64 %rd65, %rd6, %rd64;
ld.global.s32 %rd19, [%rd65];
add.s64 %rd66, %rd17, %rd13;
add.s64 %rd67, %rd18, %rd13;
add.s64 %rd68, %rd1, %rd64;
ld.global.f32 %f84, [%rd68];
ld.global.f32 %f85, [%rd66];
mul.f32 %f454, %f85, %f85;
fma.rn.f32 %f455, %f84, %f84, %f454;
ld.global.f32 %f86, [%rd67];
fma.rn.f32 %f87, %f86, %f86, %f455;
setp.gt.s64 %p10, %rd19, -1;
@%p10 bra $L__BB2_23;
bra.uni $L__BB2_19;

$L__BB2_23:
cvt.u32.u64 %r30, %rd19;
add.s32 %r31, %r30, %r2;
shl.b64 %rd69, %rd19, 2;
add.s64 %rd70, %rd3, %rd69;
add.s64 %rd72, %rd70, %rd13;
add.s32 %r32, %r31, %r2;
mul.wide.s32 %rd73, %r32, 4;
add.s64 %rd74, %rd3, %rd73;
add.s64 %rd75, %rd74, %rd13;
add.s64 %rd76, %rd75, %rd13;
ld.global.f32 %f499, [%rd72];
ld.global.f32 %f500, [%rd70];
div.rn.f32 %f501, %f499, %f500;
ld.global.f32 %f502, [%rd74];
div.rn.f32 %f503, %f502, %f500;
ld.global.f32 %f504, [%rd75];
div.rn.f32 %f505, %f504, %f500;
mul.f32 %f506, %f503, %f503;
fma.rn.f32 %f507, %f501, %f501, %f506;
fma.rn.f32 %f508, %f505, %f505, %f507;
mul.f32 %f509, %f500, 0f3F000000;
mul.f32 %f510, %f509, %f508;
ld.global.f32 %f511, [%rd76];
sub.f32 %f512, %f511, %f510;
mul.f32 %f513, %f512, 0f3ECCCCCC;
mul.f32 %f514, %f513, 0f3FB33333;
div.rn.f32 %f515, %f514, %f500;
sqrt.rn.f32 %f516, %f515;
fma.rn.f32 %f517, %f499, %f501, %f513;
fma.rn.f32 %f518, %f502, %f503, %f513;
fma.rn.f32 %f519, %f504, %f505, %f513;
add.f32 %f520, %f511, %f513;
sqrt.rn.f32 %f521, %f87;
mul.f32 %f522, %f521, 0fBE4CCCCD;
mul.f32 %f523, %f522, 0f3F000000;
sqrt.rn.f32 %f524, %f508;
add.f32 %f525, %f5, %f524;
add.f32 %f526, %f8, %f525;
add.f32 %f527, %f516, %f526;
mul.f32 %f528, %f523, %f527;
sub.f32 %f529, %f2, %f500;
fma.rn.f32 %f530, %f529, %f528, %f574;
sub.f32 %f531, %f6, %f511;
fma.rn.f32 %f532, %f531, %f528, %f575;
sub.f32 %f533, %f1, %f499;
fma.rn.f32 %f534, %f533, %f528, %f571;
sub.f32 %f535, %f3, %f502;
fma.rn.f32 %f536, %f535, %f528, %f572;
sub.f32 %f537, %f4, %f504;
fma.rn.f32 %f538, %f537, %f528, %f573;
add.f32 %f539, %f1, %f499;
mul.f32 %f540, %f84, 0f3F000000;
fma.rn.f32 %f541, %f540, %f539, %f530;
fma.rn.f32 %f542, %f501, %f520, %f15;
fma.rn.f32 %f543, %f540, %f542, %f532;
add.f32 %f544, %f9, %f517;
fma.rn.f32 %f545, %f540, %f544, %f534;
fma.rn.f32 %f546, %f501, %f502, %f10;
fma.rn.f32 %f547, %f540, %f546, %f536;
fma.rn.f32 %f548, %f501, %f504, %f11;
fma.rn.f32 %f549, %f540, %f548, %f538;
add.f32 %f550, %f3, %f502;
mul.f32 %f551, %f85, 0f3F000000;
fma.rn.f32 %f552, %f551, %f550, %f541;
fma.rn.f32 %f553, %f503, %f520, %f16;
fma.rn.f32 %f554, %f551, %f553, %f543;
fma.rn.f32 %f555, %f551, %f546, %f545;
add.f32 %f556, %f12, %f518;
fma.rn.f32 %f557, %f551, %f556, %f547;
fma.rn.f32 %f558, %f503, %f504, %f13;
fma.rn.f32 %f559, %f551, %f558, %f549;
add.f32 %f560, %f4, %f504;
mul.f32 %f561, %f86, 0f3F000000;
fma.rn.f32 %f574, %f561, %f560, %f552;
fma.rn.f32 %f562, %f505, %f520, %f17;
fma.rn.f32 %f575, %f561, %f562, %f554;
fma.rn.f32 %f571, %f561, %f548, %f555;
fma.rn.f32 %f572, %f561, %f558, %f557;
add.f32 %f563, %f14, %f519;
fma.rn.f32 %f573, %f561, %f563, %f559;

$L__BB2_24:
ld.param.u64 %rd88, [_Z17cuda_compute_fluxiPiPfS0_S0__param_4];
cvta.to.global.u64 %rd77, %rd88;
shl.b64 %rd78, %rd2, 2;
add.s64 %rd79, %rd77, %rd78;
st.global.f32 [%rd79], %f574;
add.s64 %rd81, %rd79, %rd13;
st.global.f32 [%rd81], %f571;
add.s64 %rd83, %rd79, %rd28;
st.global.f32 [%rd83], %f572;
add.s64 %rd85, %rd77, %rd64;
st.global.f32 [%rd85], %f573;
add.s64 %rd86, %rd83, %rd28;
st.global.f32 [%rd86], %f575;
ret;

$L__BB2_1:
cvt.u32.u64 %r13, %rd8;
setp.eq.s32 %p2, %r13, -1;
mov.f32 %f574, 0f00000000;
mov.f32 %f575, 0f00000000;
@%p2 bra $L__BB2_4;

setp.ne.s32 %p3, %r13, -2;
mov.f32 %f571, 0f00000000;
mov.f32 %f572, %f571;
mov.f32 %f573, %f571;
@%p3 bra $L__BB2_6;

mul.f32 %f124, %f18, 0f3F000000;
ld.const.f32 %f125, [ff_variable+4];
add.f32 %f126, %f1, %f125;
fma.rn.f32 %f127, %f124, %f126, 0f00000000;
ld.const.f32 %f128, [ff_flux_contribution_density_energy];
add.f32 %f129, %f15, %f128;
fma.rn.f32 %f130, %f124, %f129, 0f00000000;
ld.const.f32 %f131, [ff_flux_contribution_momentum_x];
add.f32 %f132, %f9, %f131;
fma.rn.f32 %f133, %f124, %f132, 0f00000000;
ld.const.f32 %f134, [ff_flux_contribution_momentum_y];
add.f32 %f135, %f10, %f134;
fma.rn.f32 %f136, %f124, %f135, 0f00000000;
ld.const.f32 %f137, [ff_flux_contribution_momentum_z];
add.f32 %f138, %f11, %f137;
fma.rn.f32 %f139, %f124, %f138, 0f00000000;
ld.const.f32 %f140, [ff_variable+8];
add.f32 %f141, %f3, %f140;
mul.f32 %f142, %f19, 0f3F000000;
fma.rn.f32 %f143, %f142, %f141, %f127;
ld.const.f32 %f144, [ff_flux_contribution_density_energy+4];
add.f32 %f145, %f16, %f144;
fma.rn.f32 %f146, %f142, %f145, %f130;
ld.const.f32 %f147, [ff_flux_contribution_momentum_x+4];
add.f32 %f148, %f10, %f147;
fma.rn.f32 %f149, %f142, %f148, %f133;
ld.const.f32 %f150, [ff_flux_contribution_momentum_y+4];
add.f32 %f151, %f12, %f150;
fma.rn.f32 %f152, %f142, %f151, %f136;
ld.const.f32 %f153, [ff_flux_contribution_momentum_z+4];
add.f32 %f154, %f13, %f153;
fma.rn.f32 %f155, %f142, %f154, %f139;
ld.const.f32 %f156, [ff_variable+12];
add.f32 %f157, %f4, %f156;
mul.f32 %f158, %f20, 0f3F000000;
fma.rn.f32 %f574, %f158, %f157, %f143;
ld.const.f32 %f159, [ff_flux_contribution_density_energy+8];
add.f32 %f160, %f17, %f159;
fma.rn.f32 %f575, %f158, %f160, %f146;
ld.const.f32 %f161, [ff_flux_contribution_momentum_x+8];
add.f32 %f162, %f11, %f161;
fma.rn.f32 %f571, %f158, %f162, %f149;
ld.const.f32 %f163, [ff_flux_contribution_momentum_y+8];
add.f32 %f164, %f13, %f163;
fma.rn.f32 %f572, %f158, %f164, %f152;
ld.const.f32 %f165, [ff_flux_contribution_momentum_z+8];
add.f32 %f166, %f14, %f165;
fma.rn.f32 %f573, %f158, %f166, %f155;
bra.uni $L__BB2_6;

$L__BB2_7:
cvt.u32.u64 %r18, %rd12;
setp.eq.s32 %p5, %r18, -1;
@%p5 bra $L__BB2_10;

setp.ne.s32 %p6, %r18, -2;
@%p6 bra $L__BB2_12;

mul.f32 %f236, %f40, 0f3F000000;
ld.const.f32 %f237, [ff_variable+4];
add.f32 %f238, %f1, %f237;
fma.rn.f32 %f239, %f236, %f238, %f574;
ld.const.f32 %f240, [ff_flux_contribution_density_energy];
add.f32 %f241, %f15, %f240;
fma.rn.f32 %f242, %f236, %f241, %f575;
ld.const.f32 %f243, [ff_flux_contribution_momentum_x];
add.f32 %f244, %f9, %f243;
fma.rn.f32 %f245, %f236, %f244, %f571;
ld.const.f32 %f246, [ff_flux_contribution_momentum_y];
add.f32 %f247, %f10, %f246;
fma.rn.f32 %f248, %f236, %f247, %f572;
ld.const.f32 %f249, [ff_flux_contribution_momentum_z];
add.f32 %f250, %f11, %f249;
fma.rn.f32 %f251, %f236, %f250, %f573;
ld.const.f32 %f252, [ff_variable+8];
add.f32 %f253, %f3, %f252;
mul.f32 %f254, %f41, 0f3F000000;
fma.rn.f32 %f255, %f254, %f253, %f239;
ld.const.f32 %f256, [ff_flux_contribution_density_energy+4];
add.f32 %f257, %f16, %f256;
fma.rn.f32 %f258, %f254, %f257, %f242;
ld.const.f32 %f259, [ff_flux_contribution_momentum_x+4];
add.f32 %f260, %f10, %f259;
fma.rn.f32 %f261, %f254, %f260, %f245;
ld.const.f32 %f262, [ff_flux_contribution_momentum_y+4];
add.f32 %f263, %f12, %f262;
fma.rn.f32 %f264, %f254, %f263, %f248;
ld.const.f32 %f265, [ff_flux_contribution_momentum_z+4];
add.f32 %f266, %f13, %f265;
fma.rn.f32 %f267, %f254, %f266, %f251;
ld.const.f32 %f268, [ff_variable+12];
add.f32 %f269, %f4, %f268;
mul.f32 %f270, %f42, 0f3F000000;
fma.rn.f32 %f574, %f270, %f269, %f255;
ld.const.f32 %f271, [ff_flux_contribution_density_energy+8];
add.f32 %f272, %f17, %f271;
fma.rn.f32 %f575, %f270, %f272, %f258;
ld.const.f32 %f273, [ff_flux_contribution_momentum_x+8];
add.f32 %f274, %f11, %f273;
fma.rn.f32 %f571, %f270, %f274, %f261;
ld.const.f32 %f275, [ff_flux_contribution_momentum_y+8];
add.f32 %f276, %f13, %f275;
fma.rn.f32 %f572, %f270, %f276, %f264;
ld.const.f32 %f277, [ff_flux_contribution_momentum_z+8];
add.f32 %f278, %f14, %f277;
fma.rn.f32 %f573, %f270, %f278, %f267;
bra.uni $L__BB2_12;

$L__BB2_13:
cvt.u32.u64 %r23, %rd16;
setp.eq.s32 %p8, %r23, -1;
@%p8 bra $L__BB2_16;

setp.ne.s32 %p9, %r23, -2;
@%p9 bra $L__BB2_18;

mul.f32 %f346, %f62, 0f3F000000;
ld.const.f32 %f347, [ff_variable+4];
add.f32 %f348, %f1, %f347;
fma.rn.f32 %f349, %f346, %f348, %f574;
ld.const.f32 %f350, [ff_flux_contribution_density_energy];
add.f32 %f351, %f15, %f350;
fma.rn.f32 %f352, %f346, %f351, %f575;
ld.const.f32 %f353, [ff_flux_contribution_momentum_x];
add.f32 %f354, %f9, %f353;
fma.rn.f32 %f355, %f346, %f354, %f571;
ld.const.f32 %f356, [ff_flux_contribution_momentum_y];
add.f32 %f357, %f10, %f356;
fma.rn.f32 %f358, %f346, %f357, %f572;
ld.const.f32 %f359, [ff_flux_contribution_momentum_z];
add.f32 %f360, %f11, %f359;
fma.rn.f32 %f361, %f346, %f360, %f573;
ld.const.f32 %f362, [ff_variable+8];
add.f32 %f363, %f3, %f362;
mul.f32 %f364, %f63, 0f3F000000;
fma.rn.f32 %f365, %f364, %f363, %f349;
ld.const.f32 %f366, [ff_flux_contribution_density_energy+4];
add.f32 %f367, %f16, %f366;
fma.rn.f32 %f368, %f364, %f367, %f352;
ld.const.f32 %f369, [ff_flux_contribution_momentum_x+4];
add.f32 %f370, %f10, %f369;
fma.rn.f32 %f371, %f364, %f370, %f355;
ld.const.f32 %f372, [ff_flux_contribution_momentum_y+4];
add.f32 %f373, %f12, %f372;
fma.rn.f32 %f374, %f364, %f373, %f358;
ld.const.f32 %f375, [ff_flux_contribution_momentum_z+4];
add.f32 %f376, %f13, %f375;
fma.rn.f32 %f377, %f364, %f376, %f361;
ld.const.f32 %f378, [ff_variable+12];
add.f32 %f379, %f4, %f378;
mul.f32 %f380, %f64, 0f3F000000;
fma.rn.f32 %f574, %f380, %f379, %f365;
ld.const.f32 %f381, [ff_flux_contribution_density_energy+8];
add.f32 %f382, %f17, %f381;
fma.rn.f32 %f575, %f380, %f382, %f368;
ld.const.f32 %f383, [ff_flux_contribution_momentum_x+8];
add.f32 %f384, %f11, %f383;
fma.rn.f32 %f571, %f380, %f384, %f371;
ld.const.f32 %f385, [ff_flux_contribution_momentum_y+8];
add.f32 %f386, %f13, %f385;
fma.rn.f32 %f572, %f380, %f386, %f374;
ld.const.f32 %f387, [ff_flux_contribution_momentum_z+8];
add.f32 %f388, %f14, %f387;
fma.rn.f32 %f573, %f380, %f388, %f377;
bra.uni $L__BB2_18;

$L__BB2_19:
cvt.u32.u64 %r28, %rd19;
setp.eq.s32 %p11, %r28, -1;
@%p11 bra $L__BB2_22;

setp.ne.s32 %p12, %r28, -2;
@%p12 bra $L__BB2_24;

mul.f32 %f456, %f84, 0f3F000000;
ld.const.f32 %f457, [ff_variable+4];
add.f32 %f458, %f1, %f457;
fma.rn.f32 %f459, %f456, %f458, %f574;
ld.const.f32 %f460, [ff_flux_contribution_density_energy];
add.f32 %f461, %f15, %f460;
fma.rn.f32 %f462, %f456, %f461, %f575;
ld.const.f32 %f463, [ff_flux_contribution_momentum_x];
add.f32 %f464, %f9, %f463;
fma.rn.f32 %f465, %f456, %f464, %f571;
ld.const.f32 %f466, [ff_flux_contribution_momentum_y];
add.f32 %f467, %f10, %f466;
fma.rn.f32 %f468, %f456, %f467, %f572;
ld.const.f32 %f469, [ff_flux_contribution_momentum_z];
add.f32 %f470, %f11, %f469;
fma.rn.f32 %f471, %f456, %f470, %f573;
ld.const.f32 %f472, [ff_variable+8];
add.f32 %f473, %f3, %f472;
mul.f32 %f474, %f85, 0f3F000000;
fma.rn.f32 %f475, %f474, %f473, %f459;
ld.const.f32 %f476, [ff_flux_contribution_density_energy+4];
add.f32 %f477, %f16, %f476;
fma.rn.f32 %f478, %f474, %f477, %f462;
ld.const.f32 %f479, [ff_flux_contribution_momentum_x+4];
add.f32 %f480, %f10, %f479;
fma.rn.f32 %f481, %f474, %f480, %f465;
ld.const.f32 %f482, [ff_flux_contribution_momentum_y+4];
add.f32 %f483, %f12, %f482;
fma.rn.f32 %f484, %f474, %f483, %f468;
ld.const.f32 %f485, [ff_flux_contribution_momentum_z+4];
add.f32 %f486, %f13, %f485;
fma.rn.f32 %f487, %f474, %f486, %f471;
ld.const.f32 %f488, [ff_variable+12];
add.f32 %f489, %f4, %f488;
mul.f32 %f490, %f86, 0f3F000000;
fma.rn.f32 %f574, %f490, %f489, %f475;
ld.const.f32 %f491, [ff_flux_contribution_density_energy+8];
add.f32 %f492, %f17, %f491;
fma.rn.f32 %f575, %f490, %f492, %f478;
ld.const.f32 %f493, [ff_flux_contribution_momentum_x+8];
add.f32 %f494, %f11, %f493;
fma.rn.f32 %f571, %f490, %f494, %f481;
ld.const.f32 %f495, [ff_flux_contribution_momentum_y+8];
add.f32 %f496, %f13, %f495;
fma.rn.f32 %f572, %f490, %f496, %f484;
ld.const.f32 %f497, [ff_flux_contribution_momentum_z+8];
add.f32 %f498, %f14, %f497;
fma.rn.f32 %f573, %f490, %f498, %f487;
bra.uni $L__BB2_24;

$L__BB2_4:
fma.rn.f32 %f571, %f7, %f18, 0f00000000;
fma.rn.f32 %f572, %f7, %f19, 0f00000000;
fma.rn.f32 %f573, %f7, %f20, 0f00000000;
bra.uni $L__BB2_6;

$L__BB2_10:
fma.rn.f32 %f571, %f7, %f40, %f571;
fma.rn.f32 %f572, %f7, %f41, %f572;
fma.rn.f32 %f573, %f7, %f42, %f573;
bra.uni $L__BB2_12;

$L__BB2_16:
fma.rn.f32 %f571, %f7, %f62, %f571;
fma.rn.f32 %f572, %f7, %f63, %f572;
fma.rn.f32 %f573, %f7, %f64, %f573;
bra.uni $L__BB2_18;

$L__BB2_22:
fma.rn.f32 %f571, %f7, %f84, %f571;
fma.rn.f32 %f572, %f7, %f85, %f572;
fma.rn.f32 %f573, %f7, %f86, %f573;
bra.uni $L__BB2_24;

}

.visible .entry _Z14cuda_time_stepiiPfS_S_S_(
.param .u32 _Z14cuda_time_stepiiPfS_S_S__param_0,
.param .u32 _Z14cuda_time_stepiiPfS_S_S__param_1,
.param .u64 _Z14cuda_time_stepiiPfS_S_S__param_2,
.param .u64 _Z14cuda_time_stepiiPfS_S_S__param_3,
.param .u64 _Z14cuda_time_stepiiPfS_S_S__param_4,
.param .u64 _Z14cuda_time_stepiiPfS_S_S__param_5
)
{
.reg .f32 %f<19>;
.reg .b32 %r<13>;
.reg .b64 %rd<30>;


ld.param.u32 %r1, [_Z14cuda_time_stepiiPfS_S_S__param_0];
ld.param.u32 %r2, [_Z14cuda_time_stepiiPfS_S_S__param_1];
ld.param.u64 %rd1, [_Z14cuda_time_stepiiPfS_S_S__param_2];
ld.param.u64 %rd2, [_Z14cuda_time_stepiiPfS_S_S__param_3];
ld.param.u64 %rd3, [_Z14cuda_time_stepiiPfS_S_S__param_4];
ld.param.u64 %rd4, [_Z14cuda_time_stepiiPfS_S_S__param_5];
cvta.to.global.u64 %rd5, %rd2;
cvta.to.global.u64 %rd6, %rd4;
cvta.to.global.u64 %rd7, %rd1;
cvta.to.global.u64 %rd8, %rd3;
mov.u32 %r3, %ntid.x;
mov.u32 %r4, %ctaid.x;
mov.u32 %r5, %tid.x;
mad.lo.s32 %r6, %r3, %r4, %r5;
mul.wide.s32 %rd9, %r6, 4;
add.s64 %rd10, %rd8, %rd9;
ld.global.f32 %f1, [%rd10];
mov.u32 %r7, 4;
sub.s32 %r8, %r7, %r1;
cvt.rn.f32.s32 %f2, %r8;
div.rn.f32 %f3, %f1, %f2;
add.s64 %rd11, %rd7, %rd9;
ld.global.f32 %f4, [%rd11];
add.s64 %rd12, %rd6, %rd9;
ld.global.f32 %f5, [%rd12];
fma.rn.f32 %f6, %f3, %f5, %f4;
add.s64 %rd13, %rd5, %rd9;
st.global.f32 [%rd13], %f6;
shl.b32 %r9, %r2, 2;
mul.wide.s32 %rd14, %r9, 4;
add.s64 %rd15, %rd11, %rd14;
ld.global.f32 %f7, [%rd15];
add.s64 %rd16, %rd12, %rd14;
ld.global.f32 %f8, [%rd16];
fma.rn.f32 %f9, %f3, %f8, %f7;
add.s64 %rd17, %rd13, %rd14;
st.global.f32 [%rd17], %f9;
add.s32 %r10, %r6, %r2;
mul.wide.s32 %rd18, %r2, 4;
add.s64 %rd19, %rd11, %rd18;
ld.global.f32 %f10, [%rd19];
add.s64 %rd20, %rd12, %rd18;
ld.global.f32 %f11, [%rd20];
fma.rn.f32 %f12, %f3, %f11, %f10;
add.s64 %rd21, %rd13, %rd18;
st.global.f32 [%rd21], %f12;
add.s32 %r11, %r10, %r2;
mul.wide.s32 %rd22, %r11, 4;
add.s64 %rd23, %rd7, %rd22;
ld.global.f32 %f13, [%rd23];
add.s64 %rd24, %rd6, %rd22;
ld.global.f32 %f14, [%rd24];
fma.rn.f32 %f15, %f3, %f14, %f13;
add.s64 %rd25, %rd5, %rd22;
st.global.f32 [%rd25], %f15;
add.s32 %r12, %r11, %r2;
mul.wide.s32 %rd26, %r12, 4;
add.s64 %rd27, %rd7, %rd26;
ld.global.f32 %f16, [%rd27];
add.s64 %rd28, %rd6, %rd26;
ld.global.f32 %f17, [%rd28];
fma.rn.f32 %f18, %f3, %f17, %f16;
add.s64 %rd29, %rd5, %rd26;
st.global.f32 [%rd29], %f18;
ret;

}



// ===== COMPILED SASS (sm_100) =====

	.target	sm_100

	.elftype	@"ET_EXEC"


//--------------------- .note.nv.tkinfo           --------------------------
	.section	.note.nv.tkinfo,"",@"SHT_NOTE"
	.sectionflags	@"SHF_NOTE_NV_TKINFO"
	.tkinfo
        /*0018*/ 	.word	0x00000002
        /*0030*/ 	.string	""
        /*0030*/ 	.string	"ptxas"
        /*0030*/ 	.string	"Cuda compilation tools, release 13.0, V13.0.88"
        /*0030*/ 	.string	"Build cuda_13.0.r13.0/compiler.36424714_0"
        /*0030*/ 	.string	"-arch sm_100 "



//--------------------- .note.nv.cuinfo           --------------------------
	.section	.note.nv.cuinfo,"",@"SHT_NOTE"
	.sectionflags	@"SHF_NOTE_NV_CUINFO"
        /*0018*/ 	.short	0x0002
        /*001a*/ 	.short	0x0034
        /*001c*/ 	.short	0x0082
	.zero		2


//--------------------- .nv.info                  --------------------------
	.section	.nv.info,"",@"SHT_CUDA_INFO"
	.align	4


	//----- nvinfo : EIATTR_REGCOUNT
	.align		4
        /*0000*/ 	.byte	0x04, 0x2f
        /*0002*/ 	.short	(.L_6 - .L_5)
	.align		4
.L_5:
        /*0004*/ 	.word	index@(_Z25cuda_initialize_variablesiPf)
        /*0008*/ 	.word	0x00000016


	//----- nvinfo : EIATTR_FRAME_SIZE
	.align		4
.L_6:
        /*000c*/ 	.byte	0x04, 0x11
        /*000e*/ 	.short	(.L_8 - .L_7)
	.align		4
.L_7:
        /*0010*/ 	.word	index@(_Z25cuda_initialize_variablesiPf)
        /*0014*/ 	.word	0x00000000


	//----- nvinfo : EIATTR_REGCOUNT
	.align		4
.L_8:
        /*0018*/ 	.byte	0x04, 0x2f
        /*001a*/ 	.short	(.L_10 - .L_9)
	.align		4
.L_9:
        /*001c*/ 	.word	index@(_Z24cuda_compute_step_factoriPfS_S_)
        /*0020*/ 	.word	0x00000014


	//----- nvinfo : EIATTR_FRAME_SIZE
	.align		4
.L_10:
        /*0024*/ 	.byte	0x04, 0x11
        /*0026*/ 	.short	(.L_12 - .L_11)
	.align		4
.L_11:
        /*0028*/ 	.word	index@($__internal_4_$__cuda_sm3x_div_rn_noftz_f32_slowpath)
        /*002c*/ 	.word	0x00000000


	//----- nvinfo : EIATTR_FRAME_SIZE
	.align		4
.L_12:
        /*0030*/ 	.byte	0x04, 0x11
        /*0032*/ 	.short	(.L_14 - .L_13)
	.align		4
.L_13:
        /*0034*/ 	.word	index@($__internal_3_$__cuda_sm20_sqrt_rn_f32_slowpath)
        /*0038*/ 	.word	0x00000000


	//----- nvinfo : EIATTR_FRAME_SIZE
	.align		4
.L_14:
        /*003c*/ 	.byte	0x04, 0x11
        /*003e*/ 	.short	(.L_16 - .L_15)
	.align		4
.L_15:
        /*0040*/ 	.word	index@(_Z24cuda_compute_step_factoriPfS_S_)
        /*0044*/ 	.word	0x00000000


	//----- nvinfo : EIATTR_REGCOUNT
	.align		4
.L_16:
        /*0048*/ 	.byte	0x04, 0x2f
        /*004a*/ 	.short	(.L_18 - .L_17)
	.align		4
.L_17:
        /*004c*/ 	.word	index@(_Z17cuda_compute_fluxiPiPfS0_S0_)
        /*0050*/ 	.word	0x00000038


	//----- nvinfo : EIATTR_FRAME_SIZE
	.align		4
.L_18:
        /*0054*/ 	.byte	0x04, 0x11
        /*0056*/ 	.short	(.L_20 - .L_19)
	.align		4
.L_19:
        /*0058*/ 	.word	index@($__internal_2_$__cuda_sm3x_div_rn_noftz_f32_slowpath)
        /*005c*/ 	.word	0x00000000


	//----- nvinfo : EIATTR_FRAME_SIZE
	.align		4
.L_20:
        /*0060*/ 	.byte	0x04, 0x11
        /*0062*/ 	.short	(.L_22 - .L_21)
	.align		4
.L_21:
        /*0064*/ 	.word	index@($__internal_1_$__cuda_sm20_sqrt_rn_f32_slowpath)
        /*0068*/ 	.word	0x00000000


	//----- nvinfo : EIATTR_FRAME_SIZE
	.align		4
.L_22:
        /*006c*/ 	.byte	0x04, 0x11
        /*006e*/ 	.short	(.L_24 - .L_23)
	.align		4
.L_23:
        /*0070*/ 	.word	index@(_Z17cuda_compute_fluxiPiPfS0_S0_)
        /*0074*/ 	.word	0x00000000


	//----- nvinfo : EIATTR_REGCOUNT
	.align		4
.L_24:
        /*0078*/ 	.byte	0x04, 0x2f
        /*007a*/ 	.short	(.L_26 - .L_25)
	.align		4
.L_25:
        /*007c*/ 	.word	index@(_Z14cuda_time_stepiiPfS_S_S_)
        /*0080*/ 	.word	0x00000020


	//----- nvinfo : EIATTR_FRAME_SIZE
	.align		4
.L_26:
        /*0084*/ 	.byte	0x04, 0x11
        /*0086*/ 	.short	(.L_28 - .L_27)
	.align		4
.L_27:
        /*0088*/ 	.word	index@($__internal_0_$__cuda_sm3x_div_rn_noftz_f32_slowpath)
        /*008c*/ 	.word	0x00000000


	//----- nvinfo : EIATTR_FRAME_SIZE
	.align		4
.L_28:
        /*0090*/ 	.byte	0x04, 0x11
        /*0092*/ 	.short	(.L_30 - .L_29)
	.align		4
.L_29:
        /*0094*/ 	.word	index@(_Z14cuda_time_stepiiPfS_S_S_)
        /*0098*/ 	.word	0x00000000


	//----- nvinfo : EIATTR_MIN_STACK_SIZE
	.align		4
.L_30:
        /*009c*/ 	.byte	0x04, 0x12
        /*009e*/ 	.short	(.L_32 - .L_31)
	.align		4
.L_31:
        /*00a0*/ 	.word	index@(_Z14cuda_time_stepiiPfS_S_S_)
        /*00a4*/ 	.word	0x00000000


	//----- nvinfo : EIATTR_MIN_STACK_SIZE
	.align		4
.L_32:
        /*00a8*/ 	.byte	0x04, 0x12
        /*00aa*/ 	.short	(.L_34 - .L_33)
	.align		4
.L_33:
        /*00ac*/ 	.word	index@(_Z17cuda_compute_fluxiPiPfS0_S0_)
        /*00b0*/ 	.word	0x00000000


	//----- nvinfo : EIATTR_MIN_STACK_SIZE
	.align		4
.L_34:
        /*00b4*/ 	.byte	0x04, 0x12
        /*00b6*/ 	.short	(.L_36 - .L_35)
	.align		4
.L_35:
        /*00b8*/ 	.word	index@(_Z24cuda_compute_step_factoriPfS_S_)
        /*00bc*/ 	.word	0x00000000


	//----- nvinfo : EIATTR_MIN_STACK_SIZE
	.align		4
.L_36:
        /*00c0*/ 	.byte	0x04, 0x12
        /*00c2*/ 	.short	(.L_38 - .L_37)
	.align		4
.L_37:
        /*00c4*/ 	.word	index@(_Z25cuda_initialize_variablesiPf)
        /*00c8*/ 	.word	0x00000000
.L_38:


//--------------------- .nv.compat                --------------------------
	.section	.nv.compat,"",@"SHT_CUDA_COMPAT_INFO"
	.align	4
        /*0000*/ 	.byte	0x02, 0x09, 0x00, 0x00, 0x02, 0x02, 0x01, 0x00, 0x02, 0x05, 0x05, 0x00, 0x03, 0x07, 0x01, 0x01
        /*0010*/ 	.byte	0x02, 0x03, 0x00, 0x00, 0x02, 0x06, 0x01, 0x00, 0x04, 0x0b, 0x08, 0x00, 0x01, 0x00, 0x00, 0x00
        /*0020*/ 	.byte	0x00, 0x00, 0x00, 0x00


//--------------------- .nv.info._Z14cuda_time_stepiiPfS_S_S_ --------------------------
	.section	.nv.info._Z14cuda_time_stepiiPfS_S_S_,"",@"SHT_CUDA_INFO"
	.sectionflags	@""
	.align	4


	//----- nvinfo : EIATTR_CUDA_API_VERSION
	.align		4
        /*0000*/ 	.byte	0x04, 0x37
        /*0002*/ 	.short	(.L_40 - .L_39)
.L_39:
        /*0004*/ 	.word	0x00000082


	//----- nvinfo : EIATTR_KPARAM_INFO
	.align		4
.L_40:
        /*0008*/ 	.byte	0x04, 0x17
        /*000a*/ 	.short	(.L_42 - .L_41)
.L_41:
        /*000c*/ 	.word	0x00000000
        /*0010*/ 	.short	0x0005
        /*0012*/ 	.short	0x0020
        /*0014*/ 	.byte	0x00, 0xf0, 0x21, 0x00


	//----- nvinfo : EIATTR_KPARAM_INFO
	.align		4
.L_42:
        /*0018*/ 	.byte	0x04, 0x17
        /*001a*/ 	.short	(.L_44 - .L_43)
.L_43:
        /*001c*/ 	.word	0x00000000
        /*0020*/ 	.short	0x0004
        /*0022*/ 	.short	0x0018
        /*0024*/ 	.byte	0x00, 0xf0, 0x21, 0x00


	//----- nvinfo : EIATTR_KPARAM_INFO
	.align		4
.L_44:
        /*0028*/ 	.byte	0x04, 0x17
        /*002a*/ 	.short	(.L_46 - .L_45)
.L_45:
        /*002c*/ 	.word	0x00000000
        /*0030*/ 	.short	0x0003
        /*0032*/ 	.short	0x0010
        /*0034*/ 	.byte	0x00, 0xf0, 0x21, 0x00


	//----- nvinfo : EIATTR_KPARAM_INFO
	.align		4
.L_46:
        /*0038*/ 	.byte	0x04, 0x17
        /*003a*/ 	.short	(.L_48 - .L_47)
.L_47:
        /*003c*/ 	.word	0x00000000
        /*0040*/ 	.short	0x0002
        /*0042*/ 	.short	0x0008
        /*0044*/ 	.byte	0x00, 0xf0, 0x21, 0x00


	//----- nvinfo : EIATTR_KPARAM_INFO
	.align		4
.L_48:
        /*0048*/ 	.byte	0x04, 0x17
        /*004a*/ 	.short	(.L_50 - .L_49)
.L_49:
        /*004c*/ 	.word	0x00000000
        /*0050*/ 	.short	0x0001
        /*0052*/ 	.short	0x0004
        /*0054*/ 	.byte	0x00, 0xf0, 0x11, 0x00


	//----- nvinfo : EIATTR_KPARAM_INFO
	.align		4
.L_50:
        /*0058*/ 	.byte	0x04, 0x17
        /*005a*/ 	.short	(.L_52 - .L_51)
.L_51:
        /*005c*/ 	.word	0x00000000
        /*0060*/ 	.short	0x0000
        /*0062*/ 	.short	0x0000
        /*0064*/ 	.byte	0x00, 0xf0, 0x11, 0x00


	//----- nvinfo : EIATTR_SPARSE_MMA_MASK
	.align		4
.L_52:
        /*0068*/ 	.byte	0x03, 0x50
        /*006a*/ 	.short	0x0000


	//----- nvinfo : EIATTR_MAXREG_COUNT
	.align		4
        /*006c*/ 	.byte	0x03, 0x1b
        /*006e*/ 	.short	0x00ff


	//----- nvinfo : EIATTR_MERCURY_ISA_VERSION
	.align		4
        /*0070*/ 	.byte	0x03, 0x5f
        /*0072*/ 	.short	0x0101


	//----- nvinfo : EIATTR_VRC_CTA_INIT_COUNT
	.align		4
        /*0074*/ 	.byte	0x02, 0x4a
	.zero		1
	.zero		1


	//----- nvinfo : EIATTR_EXIT_INSTR_OFFSETS
	.align		4
        /*0078*/ 	.byte	0x04, 0x1c
        /*007a*/ 	.short	(.L_54 - .L_53)


	//   ....[0]....
.L_53:
        /*007c*/ 	.word	0x00000430


	//----- nvinfo : EIATTR_CRS_STACK_SIZE
	.align		4
.L_54:
        /*0080*/ 	.byte	0x04, 0x1e
        /*0082*/ 	.short	(.L_56 - .L_55)
.L_55:
        /*0084*/ 	.word	0x00000000


	//----- nvinfo : EIATTR_CBANK_PARAM_SIZE
	.align		4
.L_56:
        /*0088*/ 	.byte	0x03, 0x19
        /*008a*/ 	.short	0x0028


	//----- nvinfo : EIATTR_PARAM_CBANK
	.align		4
        /*008c*/ 	.byte	0x04, 0x0a
        /*008e*/ 	.short	(.L_58 - .L_57)
	.align		4
.L_57:
        /*0090*/ 	.word	index@(.nv.constant0._Z14cuda_time_stepiiPfS_S_S_)
        /*0094*/ 	.short	0x0380
        /*0096*/ 	.short	0x0028


	//----- nvinfo : EIATTR_SW_WAR
	.align		4
.L_58:
        /*0098*/ 	.byte	0x04, 0x36
        /*009a*/ 	.short	(.L_60 - .L_59)
.L_59:
        /*009c*/ 	.word	0x00000008
.L_60:


//--------------------- .nv.info._Z17cuda_compute_fluxiPiPfS0_S0_ --------------------------
	.section	.nv.info._Z17cuda_compute_fluxiPiPfS0_S0_,"",@"SHT_CUDA_INFO"
	.sectionflags	@""
	.align	4


	//----- nvinfo : EIATTR_CUDA_API_VERSION
	.align		4
        /*0000*/ 	.byte	0x04, 0x37
        /*0002*/ 	.short	(.L_62 - .L_61)
.L_61:
        /*0004*/ 	.word	0x00000082


	//----- nvinfo : EIATTR_KPARAM_INFO
	.align		4
.L_62:
        /*0008*/ 	.byte	0x04, 0x17
        /*000a*/ 	.short	(.L_64 - .L_63)
.L_63:
        /*000c*/ 	.word	0x00000000
        /*0010*/ 	.short	0x0004
        /*0012*/ 	.short	0x0020
        /*0014*/ 	.byte	0x00, 0xf0, 0x21, 0x00


	//----- nvinfo : EIATTR_KPARAM_INFO
	.align		4
.L_64:
        /*0018*/ 	.byte	0x04, 0x17
        /*001a*/ 	.short	(.L_66 - .L_65)
.L_65:
        /*001c*/ 	.word	0x00000000
        /*0020*/ 	.short	0x0003
        /*0022*/ 	.short	0x0018
        /*0024*/ 	.byte	0x00, 0xf0, 0x21, 0x00


	//----- nvinfo : EIATTR_KPARAM_INFO
	.align		4
.L_66:
        /*0028*/ 	.byte	0x04, 0x17
        /*002a*/ 	.short	(.L_68 - .L_67)
.L_67:
        /*002c*/ 	.word	0x00000000
        /*0030*/ 	.short	0x0002
        /*0032*/ 	.short	0x0010
        /*0034*/ 	.byte	0x00, 0xf0, 0x21, 0x00


	//----- nvinfo : EIATTR_KPARAM_INFO
	.align		4
.L_68:
        /*0038*/ 	.byte	0x04, 0x17
        /*003a*/ 	.short	(.L_70 - .L_69)
.L_69:
        /*003c*/ 	.word	0x00000000
        /*0040*/ 	.short	0x0001
        /*0042*/ 	.short	0x0008
        /*0044*/ 	.byte	0x00, 0xf0, 0x21, 0x00


	//----- nvinfo : EIATTR_KPARAM_INFO
	.align		4
.L_70:
        /*0048*/ 	.byte	0x04, 0x17
        /*004a*/ 	.short	(.L_72 - .L_71)
.L_71:
        /*004c*/ 	.word	0x00000000
        /*0050*/ 	.short	0x0000
        /*0052*/ 	.short	0x0000
        /*0054*/ 	.byte	0x00, 0xf0, 0x11, 0x00


	//----- nvinfo : EIATTR_SPARSE_MMA_MASK
	.align		4
.L_72:
        /*0058*/ 	.byte	0x03, 0x50
        /*005a*/ 	.short	0x0000


	//----- nvinfo : EIATTR_MAXREG_COUNT
	.align		4
        /*005c*/ 	.byte	0x03, 0x1b
        /*005e*/ 	.short	0x00ff


	//----- nvinfo : EIATTR_MERCURY_ISA_VERSION
	.align		4
        /*0060*/ 	.byte	0x03, 0x5f
        /*0062*/ 	.short	0x0101


	//----- nvinfo : EIATTR_VRC_CTA_INIT_COUNT
	.align		4
        /*0064*/ 	.byte	0x02, 0x4a
	.zero		1
	.zero		1


	//----- nvinfo : EIATTR_EXIT_INSTR_OFFSETS
	.align		4
        /*0068*/ 	.byte	0x04, 0x1c
        /*006a*/ 	.short	(.L_74 - .L_73)


	//   ....[0]....
.L_73:
        /*006c*/ 	.word	0x000047e0


	//----- nvinfo : EIATTR_CRS_STACK_SIZE
	.align		4
.L_74:
        /*0070*/ 	.byte	0x04, 0x1e
        /*0072*/ 	.short	(.L_76 - .L_75)
.L_75:
        /*0074*/ 	.word	0x00000000


	//----- nvinfo : EIATTR_CBANK_PARAM_SIZE
	.align		4
.L_76:
        /*0078*/ 	.byte	0x03, 0x19
        /*007a*/ 	.short	0x0028


	//----- nvinfo : EIATTR_PARAM_CBANK
	.align		4
        /*007c*/ 	.byte	0x04, 0x0a
        /*007e*/ 	.short	(.L_78 - .L_77)
	.align		4
.L_77:
        /*0080*/ 	.word	index@(.nv.constant0._Z17cuda_compute_fluxiPiPfS0_S0_)
        /*0084*/ 	.short	0x0380
        /*0086*/ 	.short	0x0028


	//----- nvinfo : EIATTR_SW_WAR
	.align		4
.L_78:
        /*0088*/ 	.byte	0x04, 0x36
        /*008a*/ 	.short	(.L_80 - .L_79)
.L_79:
        /*008c*/ 	.word	0x00000008
.L_80:


//--------------------- .nv.info._Z24cuda_compute_step_factoriPfS_S_ --------------------------
	.section	.nv.info._Z24cuda_compute_step_factoriPfS_S_,"",@"SHT_CUDA_INFO"
	.sectionflags	@""
	.align	4


	//----- nvinfo : EIATTR_CUDA_API_VERSION
	.align		4
        /*0000*/ 	.byte	0x04, 0x37
        /*0002*/ 	.short	(.L_82 - .L_81)
.L_81:
        /*0004*/ 	.word	0x00000082


	//----- nvinfo : EIATTR_KPARAM_INFO
	.align		4
.L_82:
        /*0008*/ 	.byte	0x04, 0x17
        /*000a*/ 	.short	(.L_84 - .L_83)
.L_83:
        /*000c*/ 	.word	0x00000000
        /*0010*/ 	.short	0x0003
        /*0012*/ 	.short	0x0018
        /*0014*/ 	.byte	0x00, 0xf0, 0x21, 0x00


	//----- nvinfo : EIATTR_KPARAM_INFO
	.align		4
.L_84:
        /*0018*/ 	.byte	0x04, 0x17
        /*001a*/ 	.short	(.L_86 - .L_85)
.L_85:
        /*001c*/ 	.word	0x00000000
        /*0020*/ 	.short	0x0002
        /*0022*/ 	.short	0x0010
        /*0024*/ 	.byte	0x00, 0xf0, 0x21, 0x00


	//----- nvinfo : EIATTR_KPARAM_INFO
	.align		4
.L_86:
        /*0028*/ 	.byte	0x04, 0x17
        /*002a*/ 	.short	(.L_88 - .L_87)
.L_87:
        /*002c*/ 	.word	0x00000000
        /*0030*/ 	.short	0x0001
        /*0032*/ 	.short	0x0008
        /*0034*/ 	.byte	0x00, 0xf0, 0x21, 0x00


	//----- nvinfo : EIATTR_KPARAM_INFO
	.align		4
.L_88:
        /*0038*/ 	.byte	0x04, 0x17
        /*003a*/ 	.short	(.L_90 - .L_89)
.L_89:
        /*003c*/ 	.word	0x00000000
        /*0040*/ 	.short	0x0000
        /*0042*/ 	.short	0x0000
        /*0044*/ 	.byte	0x00, 0xf0, 0x11, 0x00


	//----- nvinfo : EIATTR_SPARSE_MMA_MASK
	.align		4
.L_90:
        /*0048*/ 	.byte	0x03, 0x50
        /*004a*/ 	.short	0x0000


	//----- nvinfo : EIATTR_MAXREG_COUNT
	.align		4
        /*004c*/ 	.byte	0x03, 0x1b
        /*004e*/ 	.short	0x00ff


	//----- nvinfo : EIATTR_MERCURY_ISA_VERSION
	.align		4
        /*0050*/ 	.byte	0x03, 0x5f
        /*0052*/ 	.short	0x0101


	//----- nvinfo : EIATTR_VRC_CTA_INIT_COUNT
	.align		4
        /*0054*/ 	.byte	0x02, 0x4a
	.zero		1
	.zero		1


	//----- nvinfo : EIATTR_EXIT_INSTR_OFFSETS
	.align		4
        /*0058*/ 	.byte	0x04, 0x1c
        /*005a*/ 	.short	(.L_92 - .L_91)


	//   ....[0]....
.L_91:
        /*005c*/ 	.word	0x00000960


	//----- nvinfo : EIATTR_CRS_STACK_SIZE
	.align		4
.L_92:
        /*0060*/ 	.byte	0x04, 0x1e
        /*0062*/ 	.short	(.L_94 - .L_93)
.L_93:
        /*0064*/ 	.word	0x00000000


	//----- nvinfo : EIATTR_CBANK_PARAM_SIZE
	.align		4
.L_94:
        /*0068*/ 	.byte	0x03, 0x19
        /*006a*/ 	.short	0x0020


	//----- nvinfo : EIATTR_PARAM_CBANK
	.align		4
        /*006c*/ 	.byte	0x04, 0x0a
        /*006e*/ 	.short	(.L_96 - .L_95)
	.align		4
.L_95:
        /*0070*/ 	.word	index@(.nv.constant0._Z24cuda_compute_step_factoriPfS_S_)
        /*0074*/ 	.short	0x0380
        /*0076*/ 	.short	0x0020


	//----- nvinfo : EIATTR_SW_WAR
	.align		4
.L_96:
        /*0078*/ 	.byte	0x04, 0x36
        /*007a*/ 	.short	(.L_98 - .L_97)
.L_97:
        /*007c*/ 	.word	0x00000008
.L_98:


//--------------------- .nv.info._Z25cuda_initialize_variablesiPf --------------------------
	.section	.nv.info._Z25cuda_initialize_variablesiPf,"",@"SHT_CUDA_INFO"
	.sectionflags	@""
	.align	4


	//----- nvinfo : EIATTR_CUDA_API_VERSION
	.align		4
        /*0000*/ 	.byte	0x04, 0x37
        /*0002*/ 	.short	(.L_100 - .L_99)
.L_99:
        /*0004*/ 	.word	0x00000082


	//----- nvinfo : EIATTR_KPARAM_INFO
	.align		4
.L_100:
        /*0008*/ 	.byte	0x04, 0x17
        /*000a*/ 	.short	(.L_102 - .L_101)
.L_101:
        /*000c*/ 	.word	0x00000000
        /*0010*/ 	.short	0x0001
        /*0012*/ 	.short	0x0008
        /*0014*/ 	.byte	0x00, 0xf0, 0x21, 0x00


	//----- nvinfo : EIATTR_KPARAM_INFO
	.align		4
.L_102:
        /*0018*/ 	.byte	0x04, 0x17
        /*001a*/ 	.short	(.L_104 - .L_103)
.L_103:
        /*001c*/ 	.word	0x00000000
        /*0020*/ 	.short	0x0000
        /*0022*/ 	.short	0x0000
        /*0024*/ 	.byte	0x00, 0xf0, 0x11, 0x00


	//----- nvinfo : EIATTR_SPARSE_MMA_MASK
	.align		4
.L_104:
        /*0028*/ 	.byte	0x03, 0x50
        /*002a*/ 	.short	0x0000


	//----- nvinfo : EIATTR_MAXREG_COUNT
	.align		4
        /*002c*/ 	.byte	0x03, 0x1b
        /*002e*/ 	.short	0x00ff


	//----- nvinfo : EIATTR_MERCURY_ISA_VERSION
	.align		4
        /*0030*/ 	.byte	0x03, 0x5f
        /*0032*/ 	.short	0x0101


	//----- nvinfo : EIATTR_VRC_CTA_INIT_COUNT
	.align		4
        /*0034*/ 	.byte	0x02, 0x4a
	.zero		1
	.zero		1


	//----- nvinfo : EIATTR_EXIT_INSTR_OFFSETS
	.align		4
        /*0038*/ 	.byte	0x04, 0x1c
        /*003a*/ 	.short	(.L_106 - .L_105)


	//   ....[0]....
.L_105:
        /*003c*/ 	.word	0x00000180


	//----- nvinfo : EIATTR_CBANK_PARAM_SIZE
	.align		4
.L_106:
        /*0040*/ 	.byte	0x03, 0x19
        /*0042*/ 	.short	0x0010


	//----- nvinfo : EIATTR_PARAM_CBANK
	.align		4
        /*0044*/ 	.byte	0x04, 0x0a
        /*0046*/ 	.short	(.L_108 - .L_107)
	.align		4
.L_107:
        /*0048*/ 	.word	index@(.nv.constant0._Z25cuda_initialize_variablesiPf)
        /*004c*/ 	.short	0x0380
        /*004e*/ 	.short	0x0010


	//----- nvinfo : EIATTR_SW_WAR
	.align		4
.L_108:
        /*0050*/ 	.byte	0x04, 0x36
        /*0052*/ 	.short	(.L_110 - .L_109)
.L_109:
        /*0054*/ 	.word	0x00000008
.L_110:


//--------------------- .nv.callgraph             --------------------------
	.section	.nv.callgraph,"",@"SHT_CUDA_CALLGRAPH"
	.align	4
	.sectionentsize	8
	.align		4
        /*0000*/ 	.word	0x00000000
	.align		4
        /*0004*/ 	.word	0xffffffff
	.align		4
        /*0008*/ 	.word	0x00000000
	.align		4
        /*000c*/ 	.word	0xfffffffe
	.align		4
        /*0010*/ 	.word	0x00000000
	.align		4
        /*0014*/ 	.word	0xfffffffd
	.align		4
        /*0018*/ 	.word	0x00000000
	.align		4
        /*001c*/ 	.word	0xfffffffc


//--------------------- .nv.constant3             --------------------------
	.section	.nv.constant3,"a",@progbits
	.align	4
.nv.constant3:
	.type		ff_variable,@object
	.size		ff_variable,(ff_flux_contribution_momentum_x - ff_variable)
ff_variable:
	.zero		20
	.type		ff_flux_contribution_momentum_x,@object
	.size		ff_flux_contribution_momentum_x,(ff_flux_contribution_momentum_y - ff_flux_contribution_momentum_x)
ff_flux_contribution_momentum_x:
	.zero		12
	.type		ff_flux_contribution_momentum_y,@object
	.size		ff_flux_contribution_momentum_y,(ff_flux_contribution_momentum_z - ff_flux_contribution_momentum_y)
ff_flux_contribution_momentum_y:
	.zero		12
	.type		ff_flux_contribution_momentum_z,@object
	.size		ff_flux_contribution_momentum_z,(ff_flux_contribution_density_energy - ff_flux_contribution_momentum_z)
ff_flux_contribution_momentum_z:
	.zero		12
	.type		ff_flux_contribution_density_energy,@object
	.size		ff_flux_contribution_density_energy,(.L_4 - ff_flux_contribution_density_energy)
ff_flux_contribution_density_energy:
	.zero		12
.L_4:


//--------------------- .text._Z14cuda_time_stepiiPfS_S_S_ --------------------------
	.section	.text._Z14cuda_time_stepiiPfS_S_S_,"ax",@progbits
	.align	128
        .global         _Z14cuda_time_stepiiPfS_S_S_
        .type           _Z14cuda_time_stepiiPfS_S_S_,@function
        .size           _Z14cuda_time_stepiiPfS_S_S_,(.L_x_155 - _Z14cuda_time_stepiiPfS_S_S_)
        .other          _Z14cuda_time_stepiiPfS_S_S_,@"STO_CUDA_ENTRY STV_DEFAULT"
_Z14cuda_time_stepiiPfS_S_S_:
.text._Z14cuda_time_stepiiPfS_S_S_:
[----:B------:R-:W-:Y:S01]  /*0000*/  LDC R1, c[0x0][0x37c] ;  /* 0x0000df00ff017b82 */ /* 0x000fe20000000800 */
[----:B------:R-:W0:Y:S07]  /*0010*/  S2R R2, SR_CTAID.X ;  /* 0x0000000000027919 */ /* 0x000e2e0000002500 */
[----:B------:R-:W1:Y:S01]  /*0020*/  LDC.64 R4, c[0x0][0x398] ;  /* 0x0000e600ff047b82 */ /* 0x000e620000000a00 */
[----:B------:R-:W0:Y:S01]  /*0030*/  LDCU UR4, c[0x0][0x360] ;  /* 0x00006c00ff0477ac */ /* 0x000e220008000800 */
[----:B------:R-:W0:Y:S01]  /*0040*/  S2R R3, SR_TID.X ;  /* 0x0000000000037919 */ /* 0x000e220000002100 */
[----:B------:R-:W2:Y:S01]  /*0050*/  LDCU.64 UR6, c[0x0][0x358] ;  /* 0x00006b00ff0677ac */ /* 0x000ea20008000a00 */
[----:B0-----:R-:W-:Y:S01]  /*0060*/  IMAD R2, R2, UR4, R3 ;  /* 0x0000000402027c24 */ /* 0x001fe2000f8e0203 */
[----:B------:R-:W0:Y:S03]  /*0070*/  LDCU UR4, c[0x0][0x380] ;  /* 0x00007000ff0477ac */ /* 0x000e260008000800 */
[----:B-1----:R-:W-:-:S05]  /*0080*/  IMAD.WIDE R4, R2, 0x4, R4 ;  /* 0x0000000402047825 */ /* 0x002fca00078e0204 */
[----:B--2---:R-:W2:Y:S01]  /*0090*/  LDG.E R0, desc[UR6][R4.64] ;  /* 0x0000000604007981 */ /* 0x004ea2000c1e1900 */
[----:B------:R-:W-:Y:S01]  /*00a0*/  BSSY.RECONVERGENT B0, `(.L_x_0) ;  /* 0x000000e000007945 */ /* 0x000fe20003800200 */
[----:B0-----:R-:W-:-:S06]  /*00b0*/  UIADD3 UR4, UPT, UPT, -UR4, 0x4, URZ ;  /* 0x0000000404047890 */ /* 0x001fcc000fffe1ff */
[----:B------:R-:W-:-:S04]  /*00c0*/  I2FP.F32.S32 R7, UR4 ;  /* 0x0000000400077c45 */ /* 0x000fc80008201400 */
[----:B------:R-:W0:Y:S02]  /*00d0*/  MUFU.RCP R6, R7 ;  /* 0x0000000700067308 */ /* 0x000e240000001000 */
[----:B0-----:R-:W-:-:S04]  /*00e0*/  FFMA R3, -R7, R6, 1 ;  /* 0x3f80000007037423 */ /* 0x001fc80000000106 */
[----:B------:R-:W-:Y:S02]  /*00f0*/  FFMA R3, R6, R3, R6 ;  /* 0x0000000306037223 */ /* 0x000fe40000000006 */
[----:B--2---:R-:W0:Y:S02]  /*0100*/  FCHK P0, R0, R7 ;  /* 0x0000000700007302 */ /* 0x004e240000000000 */
[----:B------:R-:W-:-:S04]  /*0110*/  FFMA R6, R0, R3, RZ ;  /* 0x0000000300067223 */ /* 0x000fc800000000ff */
[----:B------:R-:W-:-:S04]  /*0120*/  FFMA R8, -R7, R6, R0 ;  /* 0x0000000607087223 */ /* 0x000fc80000000100 */
[----:B------:R-:W-:Y:S01]  /*0130*/  FFMA R3, R3, R8, R6 ;  /* 0x0000000803037223 */ /* 0x000fe20000000006 */
[----:B0-----:R-:W-:Y:S06]  /*0140*/  @!P0 BRA `(.L_x_1) ;  /* 0x00000000000c8947 */ /* 0x001fec0003800000 */
[----:B------:R-:W-:-:S07]  /*0150*/  MOV R4, 0x170 ;  /* 0x0000017000047802 */ /* 0x000fce0000000f00 */
[----:B------:R-:W-:Y:S05]  /*0160*/  CALL.REL.NOINC `($__internal_0_$__cuda_sm3x_div_rn_noftz_f32_slowpath) ;  /* 0x0000000000b47944 */ /* 0x000fea0003c00000 */
[----:B------:R-:W-:-:S07]  /*0170*/  IMAD.MOV.U32 R3, RZ, RZ, R0 ;  /* 0x000000ffff037224 */ /* 0x000fce00078e0000 */
.L_x_1:
[----:B------:R-:W-:Y:S05]  /*0180*/  BSYNC.RECONVERGENT B0 ;  /* 0x0000000000007941 */ /* 0x000fea0003800200 */
.L_x_0:
[----:B------:R-:W0:Y:S08]  /*0190*/  LDC.64 R8, c[0x0][0x388] ;  /* 0x0000e200ff087b82 */ /* 0x000e300000000a00 */
[----:B------:R-:W1:Y:S08]  /*01a0*/  LDC.64 R6, c[0x0][0x3a0] ;  /* 0x0000e800ff067b82 */ /* 0x000e700000000a00 */
[----:B------:R-:W2:Y:S01]  /*01b0*/  LDC R11, c[0x0][0x384] ;  /* 0x0000e100ff0b7b82 */ /* 0x000ea20000000800 */
[----:B0-----:R-:W-:-:S07]  /*01c0*/  IMAD.WIDE R16, R2, 0x4, R8 ;  /* 0x0000000402107825 */ /* 0x001fce00078e0208 */
[----:B------:R-:W0:Y:S01]  /*01d0*/  LDC.64 R4, c[0x0][0x390] ;  /* 0x0000e400ff047b82 */ /* 0x000e220000000a00 */
[----:B------:R-:W3:Y:S01]  /*01e0*/  LDG.E R0, desc[UR6][R16.64] ;  /* 0x0000000610007981 */ /* 0x000ee2000c1e1900 */
[----:B-1----:R-:W-:-:S05]  /*01f0*/  IMAD.WIDE R14, R2, 0x4, R6 ;  /* 0x00000004020e7825 */ /* 0x002fca00078e0206 */
[----:B------:R-:W3:Y:S01]  /*0200*/  LDG.E R19, desc[UR6][R14.64] ;  /* 0x000000060e137981 */ /* 0x000ee2000c1e1900 */
[----:B--2---:R-:W-:-:S04]  /*0210*/  IMAD.SHL.U32 R27, R11, 0x4, RZ ;  /* 0x000000040b1b7824 */ /* 0x004fc800078e00ff */
[----:B------:R-:W-:-:S04]  /*0220*/  IMAD.WIDE R20, R27, 0x4, R16 ;  /* 0x000000041b147825 */ /* 0x000fc800078e0210 */
[----:B------:R-:W-:-:S04]  /*0230*/  IMAD.WIDE R22, R27, 0x4, R14 ;  /* 0x000000041b167825 */ /* 0x000fc800078e020e */
[----:B0-----:R-:W-:-:S04]  /*0240*/  IMAD.WIDE R12, R2, 0x4, R4 ;  /* 0x00000004020c7825 */ /* 0x001fc800078e0204 */
[----:B---3--:R-:W-:-:S05]  /*0250*/  FFMA R25, R19, R3, R0 ;  /* 0x0000000313197223 */ /* 0x008fca0000000000 */
[----:B------:R0:W-:Y:S04]  /*0260*/  STG.E desc[UR6][R12.64], R25 ;  /* 0x000000190c007986 */ /* 0x0001e8000c101906 */
[----:B------:R-:W2:Y:S04]  /*0270*/  LDG.E R20, desc[UR6][R20.64] ;  /* 0x0000000614147981 */ /* 0x000ea8000c1e1900 */
[----:B------:R-:W2:Y:S01]  /*0280*/  LDG.E R23, desc[UR6][R22.64] ;  /* 0x0000000616177981 */ /* 0x000ea2000c1e1900 */
[----:B------:R-:W-:-:S04]  /*0290*/  IMAD.WIDE R18, R27, 0x4, R12 ;  /* 0x000000041b127825 */ /* 0x000fc800078e020c */
[----:B------:R-:W-:-:S04]  /*02a0*/  IMAD.WIDE R16, R11, 0x4, R16 ;  /* 0x000000040b107825 */ /* 0x000fc800078e0210 */
[----:B------:R-:W-:-:S04]  /*02b0*/  IMAD.WIDE R14, R11, 0x4, R14 ;  /* 0x000000040b0e7825 */ /* 0x000fc800078e020e */
[----:B--2---:R-:W-:-:S05]  /*02c0*/  FFMA R27, R23, R3, R20 ;  /* 0x00000003171b7223 */ /* 0x004fca0000000014 */
[----:B------:R1:W-:Y:S04]  /*02d0*/  STG.E desc[UR6][R18.64], R27 ;  /* 0x0000001b12007986 */ /* 0x0003e8000c101906 */
[----:B------:R-:W2:Y:S04]  /*02e0*/  LDG.E R16, desc[UR6][R16.64] ;  /* 0x0000000610107981 */ /* 0x000ea8000c1e1900 */
[----:B------:R-:W2:Y:S01]  /*02f0*/  LDG.E R15, desc[UR6][R14.64] ;  /* 0x000000060e0f7981 */ /* 0x000ea2000c1e1900 */
[C---:B------:R-:W-:Y:S01]  /*0300*/  LEA R29, R11.reuse, R2, 0x1 ;  /* 0x000000020b1d7211 */ /* 0x040fe200078e08ff */
[----:B0-----:R-:W-:-:S04]  /*0310*/  IMAD.WIDE R12, R11, 0x4, R12 ;  /* 0x000000040b0c7825 */ /* 0x001fc800078e020c */
[----:B------:R-:W-:-:S04]  /*0320*/  IMAD.WIDE R20, R29, 0x4, R8 ;  /* 0x000000041d147825 */ /* 0x000fc800078e0208 */
[----:B------:R-:W-:-:S04]  /*0330*/  IMAD.WIDE R22, R29, 0x4, R6 ;  /* 0x000000041d167825 */ /* 0x000fc800078e0206 */
[----:B--2---:R-:W-:-:S05]  /*0340*/  FFMA R25, R15, R3, R16 ;  /* 0x000000030f197223 */ /* 0x004fca0000000010 */
[----:B------:R-:W-:Y:S04]  /*0350*/  STG.E desc[UR6][R12.64], R25 ;  /* 0x000000190c007986 */ /* 0x000fe8000c101906 */
[----:B------:R-:W2:Y:S04]  /*0360*/  LDG.E R20, desc[UR6][R20.64] ;  /* 0x0000000614147981 */ /* 0x000ea8000c1e1900 */
[----:B------:R-:W2:Y:S01]  /*0370*/  LDG.E R23, desc[UR6][R22.64] ;  /* 0x0000000616177981 */ /* 0x000ea2000c1e1900 */
[C---:B-1----:R-:W-:Y:S02]  /*0380*/  IMAD.IADD R19, R29.reuse, 0x1, R11 ;  /* 0x000000011d137824 */ /* 0x042fe400078e020b */
[----:B------:R-:W-:-:S04]  /*0390*/  IMAD.WIDE R10, R29, 0x4, R4 ;  /* 0x000000041d0a7825 */ /* 0x000fc800078e0204 */
[----:B------:R-:W-:-:S04]  /*03a0*/  IMAD.WIDE R8, R19, 0x4, R8 ;  /* 0x0000000413087825 */ /* 0x000fc800078e0208 */
[----:B------:R-:W-:-:S04]  /*03b0*/  IMAD.WIDE R6, R19, 0x4, R6 ;  /* 0x0000000413067825 */ /* 0x000fc800078e0206 */
[----:B--2---:R-:W-:-:S05]  /*03c0*/  FFMA R15, R23, R3, R20 ;  /* 0x00000003170f7223 */ /* 0x004fca0000000014 */
[----:B------:R-:W-:Y:S04]  /*03d0*/  STG.E desc[UR6][R10.64], R15 ;  /* 0x0000000f0a007986 */ /* 0x000fe8000c101906 */
[----:B------:R-:W2:Y:S04]  /*03e0*/  LDG.E R8, desc[UR6][R8.64] ;  /* 0x0000000608087981 */ /* 0x000ea8000c1e1900 */
[----:B------:R-:W2:Y:S01]  /*03f0*/  LDG.E R7, desc[UR6][R6.64] ;  /* 0x0000000606077981 */ /* 0x000ea2000c1e1900 */
[----:B------:R-:W-:-:S04]  /*0400*/  IMAD.WIDE R4, R19, 0x4, R4 ;  /* 0x0000000413047825 */ /* 0x000fc800078e0204 */
[----:B--2---:R-:W-:-:S05]  /*0410*/  FFMA R3, R7, R3, R8 ;  /* 0x0000000307037223 */ /* 0x004fca0000000008 */
[----:B------:R-:W-:Y:S01]  /*0420*/  STG.E desc[UR6][R4.64], R3 ;  /* 0x0000000304007986 */ /* 0x000fe2000c101906 */
[----:B------:R-:W-:Y:S05]  /*0430*/  EXIT ;  /* 0x000000000000794d */ /* 0x000fea0003800000 */
        .weak           $__internal_0_$__cuda_sm3x_div_rn_noftz_f32_slowpath
        .type           $__internal_0_$__cuda_sm3x_div_rn_noftz_f32_slowpath,@function
        .size           $__internal_0_$__cuda_sm3x_div_rn_noftz_f32_slowpath,(.L_x_155 - $__internal_0_$__cuda_sm3x_div_rn_noftz_f32_slowpath)
$__internal_0_$__cuda_sm3x_div_rn_noftz_f32_slowpath:
[----:B------:R-:W-:Y:S01]  /*0440*/  SHF.R.U32.HI R5, RZ, 0x17, R7 ;  /* 0x00000017ff057819 */ /* 0x000fe20000011607 */
[----:B------:R-:W-:Y:S01]  /*0450*/  BSSY.RECONVERGENT B1, `(.L_x_2) ;  /* 0x0000064000017945 */ /* 0x000fe20003800200 */
[--C-:B------:R-:W-:Y:S01]  /*0460*/  SHF.R.U32.HI R3, RZ, 0x17, R0.reuse ;  /* 0x00000017ff037819 */ /* 0x100fe20000011600 */
[----:B------:R-:W-:Y:S01]  /*0470*/  IMAD.MOV.U32 R8, RZ, RZ, R0 ;  /* 0x000000ffff087224 */ /* 0x000fe200078e0000 */
[----:B------:R-:W-:Y:S02]  /*0480*/  LOP3.LUT R6, R5, 0xff, RZ, 0xc0, !PT ;  /* 0x000000ff05067812 */ /* 0x000fe400078ec0ff */
[----:B------:R-:W-:-:S03]  /*0490*/  LOP3.LUT R5, R3, 0xff, RZ, 0xc0, !PT ;  /* 0x000000ff03057812 */ /* 0x000fc600078ec0ff */
[----:B------:R-:W-:Y:S01]  /*04a0*/  VIADD R11, R6, 0xffffffff ;  /* 0xffffffff060b7836 */ /* 0x000fe20000000000 */
[----:B------:R-:W-:-:S04]  /*04b0*/  IADD3 R10, PT, PT, R5, -0x1, RZ ;  /* 0xffffffff050a7810 */ /* 0x000fc80007ffe0ff */
[----:B------:R-:W-:-:S04]  /*04c0*/  ISETP.GT.U32.AND P0, PT, R11, 0xfd, PT ;  /* 0x000000fd0b00780c */ /* 0x000fc80003f04070 */
[----:B------:R-:W-:-:S13]  /*04d0*/  ISETP.GT.U32.OR P0, PT, R10, 0xfd, P0 ;  /* 0x000000fd0a00780c */ /* 0x000fda0000704470 */
[----:B------:R-:W-:Y:S01]  /*04e0*/  @!P0 IMAD.MOV.U32 R9, RZ, RZ, RZ ;  /* 0x000000ffff098224 */ /* 0x000fe200078e00ff */
[----:B------:R-:W-:Y:S06]  /*04f0*/  @!P0 BRA `(.L_x_3) ;  /* 0x0000000000608947 */ /* 0x000fec0003800000 */
[----:B------:R-:W-:Y:S02]  /*0500*/  FSETP.GTU.FTZ.AND P0, PT, |R0|, +INF , PT ;  /* 0x7f8000000000780b */ /* 0x000fe40003f1c200 */
[----:B------:R-:W-:Y:S02]  /*0510*/  FSETP.GTU.FTZ.AND P1, PT, |R7|, +INF , PT ;  /* 0x7f8000000700780b */ /* 0x000fe40003f3c200 */
[----:B------:R-:W-:Y:S02]  /*0520*/  MOV R3, R7 ;  /* 0x0000000700037202 */ /* 0x000fe40000000f00 */
[----:B------:R-:W-:-:S13]  /*0530*/  PLOP3.LUT P0, PT, P0, P1, PT, 0xf8, 0x8f ;  /* 0x00000000008f781c */ /* 0x000fda0000703f70 */
[----:B------:R-:W-:Y:S05]  /*0540*/  @P0 BRA `(.L_x_4) ;  /* 0x00000004004c0947 */ /* 0x000fea0003800000 */
[----:B------:R-:W-:-:S13]  /*0550*/  LOP3.LUT P0, RZ, R7, 0x7fffffff, R8, 0xc8, !PT ;  /* 0x7fffffff07ff7812 */ /* 0x000fda000780c808 */
[----:B------:R-:W-:Y:S05]  /*0560*/  @!P0 BRA `(.L_x_5) ;  /* 0x00000004003c8947 */ /* 0x000fea0003800000 */
[C---:B------:R-:W-:Y:S02]  /*0570*/  FSETP.NEU.FTZ.AND P2, PT, |R0|.reuse, +INF , PT ;  /* 0x7f8000000000780b */ /* 0x040fe40003f5d200 */
[----:B------:R-:W-:Y:S02]  /*0580*/  FSETP.NEU.FTZ.AND P1, PT, |R3|, +INF , PT ;  /* 0x7f8000000300780b */ /* 0x000fe40003f3d200 */
[----:B------:R-:W-:-:S11]  /*0590*/  FSETP.NEU.FTZ.AND P0, PT, |R0|, +INF , PT ;  /* 0x7f8000000000780b */ /* 0x000fd60003f1d200 */
[----:B------:R-:W-:Y:S05]  /*05a0*/  @!P1 BRA !P2, `(.L_x_5) ;  /* 0x00000004002c9947 */ /* 0x000fea0005000000 */
[----:B------:R-:W-:-:S04]  /*05b0*/  LOP3.LUT P2, RZ, R8, 0x7fffffff, RZ, 0xc0, !PT ;  /* 0x7fffffff08ff7812 */ /* 0x000fc8000784c0ff */
[----:B------:R-:W-:-:S13]  /*05c0*/  PLOP3.LUT P1, PT, P1, P2, PT, 0x2f, 0xf2 ;  /* 0x0000000000f2781c */ /* 0x000fda0000f24577 */
[----:B------:R-:W-:Y:S05]  /*05d0*/  @P1 BRA `(.L_x_6) ;  /* 0x0000000400181947 */ /* 0x000fea0003800000 */
[----:B------:R-:W-:-:S04]  /*05e0*/  LOP3.LUT P1, RZ, R7, 0x7fffffff, RZ, 0xc0, !PT ;  /* 0x7fffffff07ff7812 */ /* 0x000fc8000782c0ff */
[----:B------:R-:W-:-:S13]  /*05f0*/  PLOP3.LUT P0, PT, P0, P1, PT, 0x2f, 0xf2 ;  /* 0x0000000000f2781c */ /* 0x000fda0000702577 */
[----:B------:R-:W-:Y:S05]  /*0600*/  @P0 BRA `(.L_x_7) ;  /* 0x0000000400000947 */ /* 0x000fea0003800000 */
[----:B------:R-:W-:Y:S02]  /*0610*/  ISETP.GE.AND P0, PT, R10, RZ, PT ;  /* 0x000000ff0a00720c */ /* 0x000fe40003f06270 */
[----:B------:R-:W-:-:S11]  /*0620*/  ISETP.GE.AND P1, PT, R11, RZ, PT ;  /* 0x000000ff0b00720c */ /* 0x000fd60003f26270 */
[----:B------:R-:W-:Y:S02]  /*0630*/  @P0 IMAD.MOV.U32 R9, RZ, RZ, RZ ;  /* 0x000000ffff090224 */ /* 0x000fe400078e00ff */
[----:B------:R-:W-:Y:S01]  /*0640*/  @!P0 FFMA R8, R0, 1.84467440737095516160e+19, RZ ;  /* 0x5f80000000088823 */ /* 0x000fe200000000ff */
[----:B------:R-:W-:Y:S02]  /*0650*/  @!P0 IMAD.MOV.U32 R9, RZ, RZ, -0x40 ;  /* 0xffffffc0ff098424 */ /* 0x000fe400078e00ff */
[----:B------:R-:W-:-:S03]  /*0660*/  @!P1 FFMA R7, R3, 1.84467440737095516160e+19, RZ ;  /* 0x5f80000003079823 */ /* 0x000fc600000000ff */
[----:B------:R-:W-:-:S07]  /*0670*/  @!P1 IADD3 R9, PT, PT, R9, 0x40, RZ ;  /* 0x0000004009099810 */ /* 0x000fce0007ffe0ff */
.L_x_3:
[----:B------:R-:W-:Y:S01]  /*0680*/  LEA R0, R6, 0xc0800000, 0x17 ;  /* 0xc080000006007811 */ /* 0x000fe200078eb8ff */
[----:B------:R-:W-:Y:S01]  /*0690*/  VIADD R5, R5, 0xffffff81 ;  /* 0xffffff8105057836 */ /* 0x000fe20000000000 */
[----:B------:R-:W-:Y:S03]  /*06a0*/  BSSY.RECONVERGENT B2, `(.L_x_8) ;  /* 0x0000035000027945 */ /* 0x000fe60003800200 */
[----:B------:R-:W-:Y:S01]  /*06b0*/  IMAD.IADD R7, R7, 0x1, -R0 ;  /* 0x0000000107077824 */ /* 0x000fe200078e0a00 */
[C---:B------:R-:W-:Y:S01]  /*06c0*/  IADD3 R6, PT, PT, R5.reuse, 0x7f, -R6 ;  /* 0x0000007f05067810 */ /* 0x040fe20007ffe806 */
[----:B------:R-:W-:Y:S02]  /*06d0*/  IMAD R0, R5, -0x800000, R8 ;  /* 0xff80000005007824 */ /* 0x000fe400078e0208 */
[----:B------:R-:W0:Y:S01]  /*06e0*/  MUFU.RCP R3, R7 ;  /* 0x0000000700037308 */ /* 0x000e220000001000 */
[----:B------:R-:W-:Y:S01]  /*06f0*/  FADD.FTZ R11, -R7, -RZ ;  /* 0x800000ff070b7221 */ /* 0x000fe20000010100 */
[----:B------:R-:W-:-:S03]  /*0700*/  IADD3 R6, PT, PT, R6, R9, RZ ;  /* 0x0000000906067210 */ /* 0x000fc60007ffe0ff */
[----:B0-----:R-:W-:-:S04]  /*0710*/  FFMA R10, R3, R11, 1 ;  /* 0x3f800000030a7423 */ /* 0x001fc8000000000b */
[----:B------:R-:W-:-:S04]  /*0720*/  FFMA R10, R3, R10, R3 ;  /* 0x0000000a030a7223 */ /* 0x000fc80000000003 */
[----:B------:R-:W-:-:S04]  /*0730*/  FFMA R3, R0, R10, RZ ;  /* 0x0000000a00037223 */ /* 0x000fc800000000ff */
[----:B------:R-:W-:-:S04]  /*0740*/  FFMA R8, R11, R3, R0 ;  /* 0x000000030b087223 */ /* 0x000fc80000000000 */
[----:B------:R-:W-:-:S04]  /*0750*/  FFMA R13, R10, R8, R3 ;  /* 0x000000080a0d7223 */ /* 0x000fc80000000003 */
[----:B------:R-:W-:-:S04]  /*0760*/  FFMA R8, R11, R13, R0 ;  /* 0x0000000d0b087223 */ /* 0x000fc80000000000 */
[----:B------:R-:W-:-:S05]  /*0770*/  FFMA R0, R10, R8, R13 ;  /* 0x000000080a007223 */ /* 0x000fca000000000d */
[----:B------:R-:W-:-:S04]  /*0780*/  SHF.R.U32.HI R3, RZ, 0x17, R0 ;  /* 0x00000017ff037819 */ /* 0x000fc80000011600 */
[----:B------:R-:W-:-:S05]  /*0790*/  LOP3.LUT R3, R3, 0xff, RZ, 0xc0, !PT ;  /* 0x000000ff03037812 */ /* 0x000fca00078ec0ff */
[----:B------:R-:W-:-:S04]  /*07a0*/  IMAD.IADD R7, R3, 0x1, R6 ;  /* 0x0000000103077824 */ /* 0x000fc800078e0206 */
[----:B------:R-:W-:-:S05]  /*07b0*/  VIADD R3, R7, 0xffffffff ;  /* 0xffffffff07037836 */ /* 0x000fca0000000000 */
[----:B------:R-:W-:-:S13]  /*07c0*/  ISETP.GE.U32.AND P0, PT, R3, 0xfe, PT ;  /* 0x000000fe0300780c */ /* 0x000fda0003f06070 */
[----:B------:R-:W-:Y:S05]  /*07d0*/  @!P0 BRA `(.L_x_9) ;  /* 0x0000000000808947 */ /* 0x000fea0003800000 */
[----:B------:R-:W-:-:S13]  /*07e0*/  ISETP.GT.AND P0, PT, R7, 0xfe, PT ;  /* 0x000000fe0700780c */ /* 0x000fda0003f04270 */
[----:B------:R-:W-:Y:S05]  /*07f0*/  @P0 BRA `(.L_x_10) ;  /* 0x00000000006c0947 */ /* 0x000fea0003800000 */
[----:B------:R-:W-:-:S13]  /*0800*/  ISETP.GE.AND P0, PT, R7, 0x1, PT ;  /* 0x000000010700780c */ /* 0x000fda0003f06270 */
[----:B------:R-:W-:Y:S05]  /*0810*/  @P0 BRA `(.L_x_11) ;  /* 0x0000000000740947 */ /* 0x000fea0003800000 */
[----:B------:R-:W-:Y:S02]  /*0820*/  ISETP.GE.AND P0, PT, R7, -0x18, PT ;  /* 0xffffffe80700780c */ /* 0x000fe40003f06270 */
[----:B------:R-:W-:-:S11]  /*0830*/  LOP3.LUT R0, R0, 0x80000000, RZ, 0xc0, !PT ;  /* 0x8000000000007812 */ /* 0x000fd600078ec0ff */
[----:B------:R-:W-:Y:S05]  /*0840*/  @!P0 BRA `(.L_x_11) ;  /* 0x0000000000688947 */ /* 0x000fea0003800000 */
[CCC-:B------:R-:W-:Y:S01]  /*0850*/  FFMA.RZ R3, R10.reuse, R8.reuse, R13.reuse ;  /* 0x000000080a037223 */ /* 0x1c0fe2000000c00d */
[CCC-:B------:R-:W-:Y:S01]  /*0860*/  FFMA.RM R6, R10.reuse, R8.reuse, R13.reuse ;  /* 0x000000080a067223 */ /* 0x1c0fe2000000400d */
[C---:B------:R-:W-:Y:S02]  /*0870*/  ISETP.NE.AND P2, PT, R7.reuse, RZ, PT ;  /* 0x000000ff0700720c */ /* 0x040fe40003f45270 */
[----:B------:R-:W-:Y:S02]  /*0880*/  ISETP.NE.AND P1, PT, R7, RZ, PT ;  /* 0x000000ff0700720c */ /* 0x000fe40003f25270 */
[----:B------:R-:W-:Y:S01]  /*0890*/  LOP3.LUT R5, R3, 0x7fffff, RZ, 0xc0, !PT ;  /* 0x007fffff03057812 */ /* 0x000fe200078ec0ff */
[----:B------:R-:W-:Y:S01]  /*08a0*/  FFMA.RP R3, R10, R8, R13 ;  /* 0x000000080a037223 */ /* 0x000fe2000000800d */
[----:B------:R-:W-:Y:S01]  /*08b0*/  IADD3 R8, PT, PT, R7, 0x20, RZ ;  /* 0x0000002007087810 */ /* 0x000fe20007ffe0ff */
[----:B------:R-:W-:Y:S01]  /*08c0*/  IMAD.MOV R7, RZ, RZ, -R7 ;  /* 0x000000ffff077224 */ /* 0x000fe200078e0a07 */
[----:B------:R-:W-:-:S02]  /*08d0*/  LOP3.LUT R5, R5, 0x800000, RZ, 0xfc, !PT ;  /* 0x0080000005057812 */ /* 0x000fc400078efcff */
[----:B------:R-:W-:Y:S02]  /*08e0*/  FSETP.NEU.FTZ.AND P0, PT, R3, R6, PT ;  /* 0x000000060300720b */ /* 0x000fe40003f1d000 */
[----:B------:R-:W-:Y:S02]  /*08f0*/  SHF.L.U32 R8, R5, R8, RZ ;  /* 0x0000000805087219 */ /* 0x000fe400000006ff */
[----:B------:R-:W-:Y:S02]  /*0900*/  SEL R6, R7, RZ, P2 ;  /* 0x000000ff07067207 */ /* 0x000fe40001000000 */
[----:B------:R-:W-:Y:S02]  /*0910*/  ISETP.NE.AND P1, PT, R8, RZ, P1 ;  /* 0x000000ff0800720c */ /* 0x000fe40000f25270 */
[----:B------:R-:W-:Y:S02]  /*0920*/  SHF.R.U32.HI R6, RZ, R6, R5 ;  /* 0x00000006ff067219 */ /* 0x000fe40000011605 */
[----:B------:R-:W-:-:S02]  /*0930*/  PLOP3.LUT P0, PT, P0, P1, PT, 0xf8, 0x8f ;  /* 0x00000000008f781c */ /* 0x000fc40000703f70 */
[----:B------:R-:W-:Y:S02]  /*0940*/  SHF.R.U32.HI R8, RZ, 0x1, R6 ;  /* 0x00000001ff087819 */ /* 0x000fe40000011606 */
[----:B------:R-:W-:-:S04]  /*0950*/  SEL R3, RZ, 0x1, !P0 ;  /* 0x00000001ff037807 */ /* 0x000fc80004000000 */
[----:B------:R-:W-:-:S04]  /*0960*/  LOP3.LUT R3, R3, 0x1, R8, 0xf8, !PT ;  /* 0x0000000103037812 */ /* 0x000fc800078ef808 */
[----:B------:R-:W-:-:S04]  /*0970*/  LOP3.LUT R3, R3, R6, RZ, 0xc0, !PT ;  /* 0x0000000603037212 */ /* 0x000fc800078ec0ff */
[----:B------:R-:W-:-:S04]  /*0980*/  IADD3 R3, PT, PT, R8, R3, RZ ;  /* 0x0000000308037210 */ /* 0x000fc80007ffe0ff */
[----:B------:R-:W-:Y:S01]  /*0990*/  LOP3.LUT R0, R3, R0, RZ, 0xfc, !PT ;  /* 0x0000000003007212 */ /* 0x000fe200078efcff */
[----:B------:R-:W-:Y:S06]  /*09a0*/  BRA `(.L_x_11) ;  /* 0x0000000000107947 */ /* 0x000fec0003800000 */
.L_x_10:
[----:B------:R-:W-:-:S04]  /*09b0*/  LOP3.LUT R0, R0, 0x80000000, RZ, 0xc0, !PT ;  /* 0x8000000000007812 */ /* 0x000fc800078ec0ff */
[----:B------:R-:W-:Y:S01]  /*09c0*/  LOP3.LUT R0, R0, 0x7f800000, RZ, 0xfc, !PT ;  /* 0x7f80000000007812 */ /* 0x000fe200078efcff */
[----:B------:R-:W-:Y:S06]  /*09d0*/  BRA `(.L_x_11) ;  /* 0x0000000000047947 */ /* 0x000fec0003800000 */
.L_x_9:
[----:B------:R-:W-:-:S07]  /*09e0*/  IMAD R0, R6, 0x800000, R0 ;  /* 0x0080000006007824 */ /* 0x000fce00078e0200 */
.L_x_11:
[----:B------:R-:W-:Y:S05]  /*09f0*/  BSYNC.RECONVERGENT B2 ;  /* 0x0000000000027941 */ /* 0x000fea0003800200 */
.L_x_8:
[----:B------:R-:W-:Y:S05]  /*0a00*/  BRA `(.L_x_12) ;  /* 0x0000000000207947 */ /* 0x000fea0003800000 */
.L_x_7:
[----:B------:R-:W-:-:S04]  /*0a10*/  LOP3.LUT R0, R7, 0x80000000, R8, 0x48, !PT ;  /* 0x8000000007007812 */ /* 0x000fc800078e4808 */
[----:B------:R-:W-:Y:S01]  /*0a20*/  LOP3.LUT R0, R0, 0x7f800000, RZ, 0xfc, !PT ;  /* 0x7f80000000007812 */ /* 0x000fe200078efcff */
[----:B------:R-:W-:Y:S06]  /*0a30*/  BRA `(.L_x_12) ;  /* 0x0000000000147947 */ /* 0x000fec0003800000 */
.L_x_6:
[----:B------:R-:W-:Y:S01]  /*0a40*/  LOP3.LUT R0, R7, 0x80000000, R8, 0x48, !PT ;  /* 0x8000000007007812 */ /* 0x000fe200078e4808 */
[----:B------:R-:W-:Y:S06]  /*0a50*/  BRA `(.L_x_12) ;  /* 0x00000000000c7947 */ /* 0x000fec0003800000 */
.L_x_5:
[----:B------:R-:W0:Y:S01]  /*0a60*/  MUFU.RSQ R0, -QNAN ;  /* 0xffc0000000007908 */ /* 0x000e220000001400 */
[----:B------:R-:W-:Y:S05]  /*0a70*/  BRA `(.L_x_12) ;  /* 0x0000000000047947 */ /* 0x000fea0003800000 */
.L_x_4:
[----:B------:R-:W-:-:S07]  /*0a80*/  FADD.FTZ R0, R0, R3 ;  /* 0x0000000300007221 */ /* 0x000fce0000010000 */
.L_x_12:
[----:B------:R-:W-:Y:S05]  /*0a90*/  BSYNC.RECONVERGENT B1 ;  /* 0x0000000000017941 */ /* 0x000fea0003800200 */
.L_x_2:
[----:B------:R-:W-:-:S04]  /*0aa0*/  HFMA2 R5, -RZ, RZ, 0, 0 ;  /* 0x00000000ff057431 */ /* 0x000fc800000001ff */
[----:B0-----:R-:W-:Y:S05]  /*0ab0*/  RET.REL.NODEC R4 `(_Z14cuda_time_stepiiPfS_S_S_) ;  /* 0xfffffff404507950 */ /* 0x001fea0003c3ffff */
.L_x_13:
[----:B------:R-:W-:-:S00]  /*0ac0*/  BRA `(.L_x_13) ;  /* 0xfffffffc00fc7947 */ /* 0x000fc0000383ffff */
[----:B------:R-:W-:-:S00]  /*0ad0*/  NOP ;  /* 0x0000000000007918 */ /* 0x000fc00000000000 */
        /* <DEDUP_REMOVED lines=10> */
.L_x_155:


//--------------------- .text._Z17cuda_compute_fluxiPiPfS0_S0_ --------------------------
	.section	.text._Z17cuda_compute_fluxiPiPfS0_S0_,"ax",@progbits
	.align	128
        .global         _Z17cuda_compute_fluxiPiPfS0_S0_
        .type           _Z17cuda_compute_fluxiPiPfS0_S0_,@function
        .size           _Z17cuda_compute_fluxiPiPfS0_S0_,(.L_x_157 - _Z17cuda_compute_fluxiPiPfS0_S0_)
        .other          _Z17cuda_compute_fluxiPiPfS0_S0_,@"STO_CUDA_ENTRY STV_DEFAULT"
_Z17cuda_compute_fluxiPiPfS0_S0_:
.text._Z17cuda_compute_fluxiPiPfS0_S0_:
[----:B------:R-:W-:Y:S01]  /*0000*/  LDC R1, c[0x0][0x37c] ;  /* 0x0000df00ff017b82 */ /* 0x000fe20000000800 */
[----:B------:R-:W0:Y:S07]  /*0010*/  S2R R0, SR_TID.X ;  /* 0x0000000000007919 */ /* 0x000e2e0000002100 */
[----:B------:R-:W0:Y:S01]  /*0020*/  S2UR UR4, SR_CTAID.X ;  /* 0x00000000000479c3 */ /* 0x000e220000002500 */
[----:B------:R-:W1:Y:S07]  /*0030*/  LDCU.64 UR6, c[0x0][0x358] ;  /* 0x00006b00ff0677ac */ /* 0x000e6e0008000a00 */
[----:B------:R-:W0:Y:S08]  /*0040*/  LDC R33, c[0x0][0x360] ;  /* 0x0000d800ff217b82 */ /* 0x000e300000000800 */
[----:B------:R-:W2:Y:S01]  /*0050*/  LDC.64 R10, c[0x0][0x398] ;  /* 0x0000e600ff0a7b82 */ /* 0x000ea20000000a00 */
[----:B0-----:R-:W-:Y:S01]  /*0060*/  IMAD R33, R33, UR4, R0 ;  /* 0x0000000421217c24 */ /* 0x001fe2000f8e0200 */
[----:B------:R-:W0:Y:S03]  /*0070*/  LDCU UR4, c[0x0][0x380] ;  /* 0x00007000ff0477ac */ /* 0x000e260008000800 */
[----:B--2---:R-:W-:-:S05]  /*0080*/  IMAD.WIDE R12, R33, 0x4, R10 ;  /* 0x00000004210c7825 */ /* 0x004fca00078e020a */
[----:B-1----:R1:W2:Y:S01]  /*0090*/  LDG.E R32, desc[UR6][R12.64] ;  /* 0x000000060c207981 */ /* 0x0022a2000c1e1900 */
[----:B0-----:R-:W-:-:S05]  /*00a0*/  MOV R31, UR4 ;  /* 0x00000004001f7c02 */ /* 0x001fca0008000f00 */
[----:B------:R-:W-:-:S06]  /*00b0*/  IMAD.WIDE R2, R31, 0x4, R12 ;  /* 0x000000041f027825 */ /* 0x000fcc00078e020c */
[----:B------:R-:W3:Y:S01]  /*00c0*/  LDG.E R2, desc[UR6][R2.64] ;  /* 0x0000000602027981 */ /* 0x000ee2000c1e1900 */
[----:B------:R-:W-:Y:S01]  /*00d0*/  USHF.L.U32 UR5, UR4, 0x1, URZ ;  /* 0x0000000104057899 */ /* 0x000fe200080006ff */
[----:B------:R-:W-:Y:S01]  /*00e0*/  LEA R31, R31, R33, 0x1 ;  /* 0x000000211f1f7211 */ /* 0x000fe200078e08ff */
[----:B------:R-:W-:Y:S01]  /*00f0*/  BSSY.RECONVERGENT B2, `(.L_x_14) ;  /* 0x0000016000027945 */ /* 0x000fe20003800200 */
[----:B------:R-:W-:-:S03]  /*0100*/  SHF.R.S32.HI R30, RZ, 0x1f, R33 ;  /* 0x0000001fff1e7819 */ /* 0x000fc60000011421 */
[----:B------:R-:W-:Y:S02]  /*0110*/  MOV R7, UR5 ;  /* 0x0000000500077c02 */ /* 0x000fe40008000f00 */
[----:B------:R-:W-:-:S03]  /*0120*/  MOV R9, UR5 ;  /* 0x0000000500097c02 */ /* 0x000fc60008000f00 */
[----:B-1----:R-:W-:-:S04]  /*0130*/  IMAD.WIDE R12, R7, 0x4, R12 ;  /* 0x00000004070c7825 */ /* 0x002fc800078e020c */
[----:B------:R-:W-:Y:S01]  /*0140*/  IMAD.WIDE R8, R9, 0x4, R12 ;  /* 0x0000000409087825 */ /* 0x000fe200078e020c */
[----:B--2---:R-:W0:Y:S08]  /*0150*/  MUFU.RCP R5, R32 ;  /* 0x0000002000057308 */ /* 0x004e300000001000 */
[----:B---3--:R-:W1:Y:S01]  /*0160*/  FCHK P0, R2, R32 ;  /* 0x0000002002007302 */ /* 0x008e620000000000 */
[----:B0-----:R-:W-:-:S04]  /*0170*/  FFMA R0, -R32, R5, 1 ;  /* 0x3f80000020007423 */ /* 0x001fc80000000105 */
[----:B------:R-:W-:Y:S01]  /*0180*/  FFMA R15, R5, R0, R5 ;  /* 0x00000000050f7223 */ /* 0x000fe20000000005 */
[----:B------:R-:W-:-:S03]  /*0190*/  IADD3 R5, PT, PT, R31, UR4, RZ ;  /* 0x000000041f057c10 */ /* 0x000fc6000fffe0ff */
[----:B------:R-:W-:Y:S01]  /*01a0*/  FFMA R0, R2, R15, RZ ;  /* 0x0000000f02007223 */ /* 0x000fe200000000ff */
[C---:B------:R-:W-:Y:S01]  /*01b0*/  IADD3 R40, PT, PT, R5.reuse, UR4, RZ ;  /* 0x0000000405287c10 */ /* 0x040fe2000fffe0ff */
[----:B------:R-:W-:-:S04]  /*01c0*/  IMAD.WIDE R10, R5, 0x4, R10 ;  /* 0x00000004050a7825 */ /* 0x000fc800078e020a */
[----:B------:R-:W-:-:S04]  /*01d0*/  FFMA R4, -R32, R0, R2 ;  /* 0x0000000020047223 */ /* 0x000fc80000000102 */
[----:B------:R-:W-:Y:S01]  /*01e0*/  FFMA R15, R15, R4, R0 ;  /* 0x000000040f0f7223 */ /* 0x000fe20000000000 */
[----:B-1----:R-:W-:Y:S06]  /*01f0*/  @!P0 BRA `(.L_x_15) ;  /* 0x0000000000148947 */ /* 0x002fec0003800000 */
[----:B------:R-:W-:Y:S02]  /*0200*/  MOV R4, R2 ;  /* 0x0000000200047202 */ /* 0x000fe40000000f00 */
[----:B------:R-:W-:Y:S02]  /*0210*/  MOV R5, R32 ;  /* 0x0000002000057202 */ /* 0x000fe40000000f00 */
[----:B------:R-:W-:-:S07]  /*0220*/  MOV R34, 0x240 ;  /* 0x0000024000227802 */ /* 0x000fce0000000f00 */
[----:B------:R-:W-:Y:S05]  /*0230*/  CALL.REL.NOINC `($__internal_2_$__cuda_sm3x_div_rn_noftz_f32_slowpath) ;  /* 0x0000004400c07944 */ /* 0x000fea0003c00000 */
[----:B------:R-:W-:-:S07]  /*0240*/  MOV R15, R4 ;  /* 0x00000004000f7202 */ /* 0x000fce0000000f00 */
.L_x_15:
[----:B------:R-:W-:Y:S05]  /*0250*/  BSYNC.RECONVERGENT B2 ;  /* 0x0000000000027941 */ /* 0x000fea0003800200 */
.L_x_14:
[----:B------:R-:W2:Y:S01]  /*0260*/  LDG.E R29, desc[UR6][R12.64] ;  /* 0x000000060c1d7981 */ /* 0x000ea2000c1e1900 */
[----:B------:R-:W0:Y:S01]  /*0270*/  MUFU.RCP R3, R32 ;  /* 0x0000002000037308 */ /* 0x000e220000001000 */
[----:B------:R-:W-:Y:S01]  /*0280*/  BSSY.RECONVERGENT B2, `(.L_x_16) ;  /* 0x000000d000027945 */ /* 0x000fe20003800200 */
[----:B0-----:R-:W-:-:S04]  /*0290*/  FFMA R14, -R32, R3, 1 ;  /* 0x3f800000200e7423 */ /* 0x001fc80000000103 */
[----:B------:R-:W-:Y:S02]  /*02a0*/  FFMA R14, R3, R14, R3 ;  /* 0x0000000e030e7223 */ /* 0x000fe40000000003 */
[----:B--2---:R-:W0:Y:S02]  /*02b0*/  FCHK P0, R29, R32 ;  /* 0x000000201d007302 */ /* 0x004e240000000000 */
[----:B------:R-:W-:-:S04]  /*02c0*/  FFMA R3, R14, R29, RZ ;  /* 0x0000001d0e037223 */ /* 0x000fc800000000ff */
[----:B------:R-:W-:-:S04]  /*02d0*/  FFMA R0, -R32, R3, R29 ;  /* 0x0000000320007223 */ /* 0x000fc8000000011d */
[----:B------:R-:W-:Y:S01]  /*02e0*/  FFMA R14, R14, R0, R3 ;  /* 0x000000000e0e7223 */ /* 0x000fe20000000003 */
[----:B0-----:R-:W-:Y:S06]  /*02f0*/  @!P0 BRA `(.L_x_17) ;  /* 0x0000000000148947 */ /* 0x001fec0003800000 */
[----:B------:R-:W-:Y:S02]  /*0300*/  MOV R4, R29 ;  /* 0x0000001d00047202 */ /* 0x000fe40000000f00 */
[----:B------:R-:W-:Y:S02]  /*0310*/  MOV R5, R32 ;  /* 0x0000002000057202 */ /* 0x000fe40000000f00 */
[----:B------:R-:W-:-:S07]  /*0320*/  MOV R34, 0x340 ;  /* 0x0000034000227802 */ /* 0x000fce0000000f00 */
[----:B------:R-:W-:Y:S05]  /*0330*/  CALL.REL.NOINC `($__internal_2_$__cuda_sm3x_div_rn_noftz_f32_slowpath) ;  /* 0x0000004400807944 */ /* 0x000fea0003c00000 */
[----:B------:R-:W-:-:S07]  /*0340*/  MOV R14, R4 ;  /* 0x00000004000e7202 */ /* 0x000fce0000000f00 */
.L_x_17:
[----:B------:R-:W-:Y:S05]  /*0350*/  BSYNC.RECONVERGENT B2 ;  /* 0x0000000000027941 */ /* 0x000fea0003800200 */
.L_x_16:
        /* <DEDUP_REMOVED lines=15> */
.L_x_19:
[----:B------:R-:W-:Y:S05]  /*0450*/  BSYNC.RECONVERGENT B2 ;  /* 0x0000000000027941 */ /* 0x000fea0003800200 */
.L_x_18:
[----:B------:R-:W-:Y:S01]  /*0460*/  FMUL R0, R14, R14 ;  /* 0x0000000e0e007220 */ /* 0x000fe20000400000 */
[----:B------:R-:W-:Y:S03]  /*0470*/  BSSY.RECONVERGENT B0, `(.L_x_20) ;  /* 0x0000010000007945 */ /* 0x000fe60003800200 */
[----:B------:R-:W-:-:S04]  /*0480*/  FFMA R3, R15, R15, R0 ;  /* 0x0000000f0f037223 */ /* 0x000fc80000000000 */
[----:B------:R-:W-:-:S04]  /*0490*/  FFMA R10, R12, R12, R3 ;  /* 0x0000000c0c0a7223 */ /* 0x000fc80000000003 */
[----:B------:R0:W1:Y:S01]  /*04a0*/  MUFU.RSQ R3, R10 ;  /* 0x0000000a00037308 */ /* 0x0000620000001400 */
[----:B------:R-:W-:-:S04]  /*04b0*/  IADD3 R0, PT, PT, R10, -0xd000000, RZ ;  /* 0xf30000000a007810 */ /* 0x000fc80007ffe0ff */
[----:B------:R-:W-:-:S13]  /*04c0*/  ISETP.GT.U32.AND P0, PT, R0, 0x727fffff, PT ;  /* 0x727fffff0000780c */ /* 0x000fda0003f04070 */
[----:B01----:R-:W-:Y:S05]  /*04d0*/  @!P0 BRA `(.L_x_21) ;  /* 0x0000000000148947 */ /* 0x003fea0003800000 */
[----:B------:R-:W-:Y:S02]  /*04e0*/  MOV R5, R10 ;  /* 0x0000000a00057202 */ /* 0x000fe40000000f00 */
[----:B------:R-:W-:-:S07]  /*04f0*/  MOV R4, 0x510 ;  /* 0x0000051000047802 */ /* 0x000fce0000000f00 */
[----:B------:R-:W-:Y:S05]  /*0500*/  CALL.REL.NOINC `($__internal_1_$__cuda_sm20_sqrt_rn_f32_slowpath) ;  /* 0x0000004000b87944 */ /* 0x000fea0003c00000 */
[----:B------:R-:W-:Y:S01]  /*0510*/  MOV R23, R34 ;  /* 0x0000002200177202 */ /* 0x000fe20000000f00 */
[----:B------:R-:W-:Y:S06]  /*0520*/  BRA `(.L_x_22) ;  /* 0x0000000000107947 */ /* 0x000fec0003800000 */
.L_x_21:
[----:B------:R-:W-:Y:S01]  /*0530*/  FMUL.FTZ R23, R10, R3 ;  /* 0x000000030a177220 */ /* 0x000fe20000410000 */
[----:B------:R-:W-:-:S03]  /*0540*/  FMUL.FTZ R3, R3, 0.5 ;  /* 0x3f00000003037820 */ /* 0x000fc60000410000 */
[----:B------:R-:W-:-:S04]  /*0550*/  FFMA R0, -R23, R23, R10 ;  /* 0x0000001717007223 */ /* 0x000fc8000000010a */
[----:B------:R-:W-:-:S07]  /*0560*/  FFMA R23, R0, R3, R23 ;  /* 0x0000000300177223 */ /* 0x000fce0000000017 */
.L_x_22:
[----:B------:R-:W-:Y:S05]  /*0570*/  BSYNC.RECONVERGENT B0 ;  /* 0x0000000000007941 */ /* 0x000fea0003800200 */
.L_x_20:
[----:B------:R-:W2:Y:S01]  /*0580*/  LDG.E R22, desc[UR6][R8.64] ;  /* 0x0000000608167981 */ /* 0x000ea2000c1e1900 */
[----:B------:R-:W0:Y:S01]  /*0590*/  MUFU.RCP R5, R32 ;  /* 0x0000002000057308 */ /* 0x000e220000001000 */
[C---:B------:R-:W-:Y:S01]  /*05a0*/  FMUL R3, R32.reuse, -0.5 ;  /* 0xbf00000020037820 */ /* 0x040fe20000400000 */
[----:B------:R-:W-:Y:S01]  /*05b0*/  BSSY.RECONVERGENT B2, `(.L_x_23) ;  /* 0x0000010000027945 */ /* 0x000fe20003800200 */
[----:B0-----:R-:W-:Y:S02]  /*05c0*/  FFMA R4, -R32, R5, 1 ;  /* 0x3f80000020047423 */ /* 0x001fe40000000105 */
[----:B--2---:R-:W-:Y:S02]  /*05d0*/  FFMA R0, R10, R3, R22 ;  /* 0x000000030a007223 */ /* 0x004fe40000000016 */
[----:B------:R-:W-:Y:S02]  /*05e0*/  FFMA R3, R5, R4, R5 ;  /* 0x0000000405037223 */ /* 0x000fe40000000005 */
[----:B------:R-:W-:-:S04]  /*05f0*/  FMUL R0, R0, 0.39999997615814208984 ;  /* 0x3ecccccc00007820 */ /* 0x000fc80000400000 */
[----:B------:R-:W-:-:S04]  /*0600*/  FMUL R7, R0, 1.3999999761581420898 ;  /* 0x3fb3333300077820 */ /* 0x000fc80000400000 */
[----:B------:R-:W0:Y:S01]  /*0610*/  FCHK P0, R7, R32 ;  /* 0x0000002007007302 */ /* 0x000e220000000000 */
        /* <DEDUP_REMOVED lines=9> */
.L_x_24:
[----:B------:R-:W-:Y:S05]  /*06b0*/  BSYNC.RECONVERGENT B2 ;  /* 0x0000000000027941 */ /* 0x000fea0003800200 */
.L_x_23:
[----:B------:R-:W-:Y:S01]  /*06c0*/  IADD3 R3, PT, PT, R5, -0xd000000, RZ ;  /* 0xf300000005037810 */ /* 0x000fe20007ffe0ff */
[----:B------:R0:W1:Y:S01]  /*06d0*/  MUFU.RSQ R6, R5 ;  /* 0x0000000500067308 */ /* 0x0000620000001400 */
[----:B------:R-:W-:Y:S02]  /*06e0*/  BSSY.RECONVERGENT B0, `(.L_x_25) ;  /* 0x000000d000007945 */ /* 0x000fe40003800200 */
[----:B------:R-:W-:-:S13]  /*06f0*/  ISETP.GT.U32.AND P0, PT, R3, 0x727fffff, PT ;  /* 0x727fffff0300780c */ /* 0x000fda0003f04070 */
[----:B0-----:R-:W-:Y:S05]  /*0700*/  @!P0 BRA `(.L_x_26) ;  /* 0x0000000000188947 */ /* 0x001fea0003800000 */
[----:B------:R-:W-:Y:S01]  /*0710*/  BSSY.RECONVERGENT B1, `(.L_x_27) ;  /* 0x0000003000017945 */ /* 0x000fe20003800200 */
[----:B------:R-:W-:-:S07]  /*0720*/  MOV R4, 0x740 ;  /* 0x0000074000047802 */ /* 0x000fce0000000f00 */
[----:B-1----:R-:W-:Y:S05]  /*0730*/  CALL.REL.NOINC `($__internal_1_$__cuda_sm20_sqrt_rn_f32_slowpath) ;  /* 0x00000040002c7944 */ /* 0x002fea0003c00000 */
[----:B------:R-:W-:Y:S05]  /*0740*/  BSYNC.RECONVERGENT B1 ;  /* 0x0000000000017941 */ /* 0x000fea0003800200 */
.L_x_27:
[----:B------:R-:W-:Y:S01]  /*0750*/  MOV R21, R34 ;  /* 0x0000002200157202 */ /* 0x000fe20000000f00 */
[----:B------:R-:W-:Y:S06]  /*0760*/  BRA `(.L_x_28) ;  /* 0x0000000000107947 */ /* 0x000fec0003800000 */
.L_x_26:
[C---:B-1----:R-:W-:Y:S01]  /*0770*/  FMUL.FTZ R4, R6.reuse, R5 ;  /* 0x0000000506047220 */ /* 0x042fe20000410000 */
[----:B------:R-:W-:-:S03]  /*0780*/  FMUL.FTZ R21, R6, 0.5 ;  /* 0x3f00000006157820 */ /* 0x000fc60000410000 */
[----:B------:R-:W-:-:S04]  /*0790*/  FFMA R5, -R4, R4, R5 ;  /* 0x0000000404057223 */ /* 0x000fc80000000105 */
[----:B------:R-:W-:-:S07]  /*07a0*/  FFMA R21, R5, R21, R4 ;  /* 0x0000001505157223 */ /* 0x000fce0000000004 */
.L_x_28:
[----:B------:R-:W-:Y:S05]  /*07b0*/  BSYNC.RECONVERGENT B0 ;  /* 0x0000000000007941 */ /* 0x000fea0003800200 */
.L_x_25:
[----:B------:R-:W0:Y:S01]  /*07c0*/  LDC.64 R44, c[0x0][0x388] ;  /* 0x0000e200ff2c7b82 */ /* 0x000e220000000a00 */
[----:B------:R-:W1:Y:S07]  /*07d0*/  LDCU UR18, c[0x0][0x380] ;  /* 0x00007000ff1277ac */ /* 0x000e6e0008000800 */
[----:B------:R-:W2:Y:S01]  /*07e0*/  LDC.64 R26, c[0x0][0x390] ;  /* 0x0000e400ff1a7b82 */ /* 0x000ea20000000a00 */
[----:B0-----:R-:W-:-:S05]  /*07f0*/  IMAD.WIDE R44, R33, 0x4, R44 ;  /* 0x00000004212c7825 */ /* 0x001fca00078e022c */
[----:B------:R-:W3:Y:S01]  /*0800*/  LDG.E R6, desc[UR6][R44.64] ;  /* 0x000000062c067981 */ /* 0x000ee2000c1e1900 */
[----:B-1----:R-:W-:Y:S01]  /*0810*/  MOV R3, UR18 ;  /* 0x0000001200037c02 */ /* 0x002fe20008000f00 */
[----:B--2---:R-:W-:-:S03]  /*0820*/  IMAD.WIDE R42, R33, 0x4, R26 ;  /* 0x00000004212a7825 */ /* 0x004fc600078e021a */
[----:B------:R-:W-:Y:S01]  /*0830*/  LEA R3, R3, R40, 0x2 ;  /* 0x0000002803037211 */ /* 0x000fe200078e10ff */
[--C-:B------:R-:W-:Y:S01]  /*0840*/  IMAD.WIDE R40, R40, 0x4, R26.reuse ;  /* 0x0000000428287825 */ /* 0x100fe200078e021a */
[----:B------:R0:W5:Y:S03]  /*0850*/  LDG.E R25, desc[UR6][R42.64] ;  /* 0x000000062a197981 */ /* 0x000166000c1e1900 */
[----:B------:R-:W-:Y:S01]  /*0860*/  IMAD.WIDE R26, R3, 0x4, R26 ;  /* 0x00000004031a7825 */ /* 0x000fe200078e021a */
[----:B------:R0:W5:Y:S04]  /*0870*/  LDG.E R24, desc[UR6][R40.64] ;  /* 0x0000000628187981 */ /* 0x000168000c1e1900 */
[----:B------:R0:W5:Y:S01]  /*0880*/  LDG.E R3, desc[UR6][R26.64] ;  /* 0x000000061a037981 */ /* 0x000162000c1e1900 */
[--C-:B------:R-:W-:Y:S01]  /*0890*/  FADD R13, R22, R0.reuse ;  /* 0x00000000160d7221 */ /* 0x100fe20000000000 */
[-CC-:B------:R-:W-:Y:S01]  /*08a0*/  FFMA R20, R2, R15.reuse, R0.reuse ;  /* 0x0000000f02147223 */ /* 0x180fe20000000000 */
[CC--:B------:R-:W-:Y:S01]  /*08b0*/  FMUL R19, R29.reuse, R15.reuse ;  /* 0x0000000f1d137220 */ /* 0x0c0fe20000400000 */
[CC--:B------:R-:W-:Y:S01]  /*08c0*/  FMUL R18, R28.reuse, R15.reuse ;  /* 0x0000000f1c127220 */ /* 0x0c0fe20000400000 */
[-CC-:B------:R-:W-:Y:S01]  /*08d0*/  FFMA R17, R29, R14.reuse, R0.reuse ;  /* 0x0000000e1d117223 */ /* 0x180fe20000000000 */
[----:B------:R-:W-:Y:S01]  /*08e0*/  USHF.R.S32.HI UR4, URZ, 0x1f, UR18 ;  /* 0x0000001fff047899 */ /* 0x000fe20008011412 */
[CC--:B------:R-:W-:Y:S01]  /*08f0*/  FMUL R16, R28.reuse, R14.reuse ;  /* 0x0000000e1c107220 */ /* 0x0c0fe20000400000 */
[----:B------:R-:W-:Y:S01]  /*0900*/  BSSY.RECONVERGENT B2, `(.L_x_29) ;  /* 0x00000f1000027945 */ /* 0x000fe20003800200 */
[C---:B------:R-:W-:Y:S01]  /*0910*/  FMUL R15, R13.reuse, R15 ;  /* 0x0000000f0d0f7220 */ /* 0x040fe20000400000 */
[C---:B------:R-:W-:Y:S01]  /*0920*/  FMUL R14, R13.reuse, R14 ;  /* 0x0000000e0d0e7220 */ /* 0x040fe20000400000 */
[-C--:B------:R-:W-:Y:S01]  /*0930*/  FMUL R13, R13, R12.reuse ;  /* 0x0000000c0d0d7220 */ /* 0x080fe20000400000 */
[----:B------:R-:W-:Y:S01]  /*0940*/  FFMA R12, R28, R12, R0 ;  /* 0x0000000c1c0c7223 */ /* 0x000fe20000000000 */
[----:B---3--:R-:W-:-:S02]  /*0950*/  ISETP.GT.U32.AND P0, PT, R6, -0x1, PT ;  /* 0xffffffff0600780c */ /* 0x008fc40003f04070 */
[----:B------:R-:W-:-:S04]  /*0960*/  SHF.R.S32.HI R5, RZ, 0x1f, R6 ;  /* 0x0000001fff057819 */ /* 0x000fc80000011406 */
[----:B------:R-:W-:-:S13]  /*0970*/  ISETP.GT.AND.EX P0, PT, R5, -0x1, PT, P0 ;  /* 0xffffffff0500780c */ /* 0x000fda0003f04300 */
[----:B0-----:R-:W-:Y:S05]  /*0980*/  @P0 BRA `(.L_x_30) ;  /* 0x0000000000cc0947 */ /* 0x001fea0003800000 */
[----:B------:R-:W-:Y:S02]  /*0990*/  ISETP.NE.AND P0, PT, R6, -0x1, PT ;  /* 0xffffffff0600780c */ /* 0x000fe40003f05270 */
[----:B------:R-:W-:-:S11]  /*09a0*/  CS2R R10, SRZ ;  /* 0x00000000000a7805 */ /* 0x000fd6000001ff00 */
[C---:B-----5:R-:W-:Y:S01]  /*09b0*/  @!P0 FFMA R9, R0.reuse, R25, RZ ;  /* 0x0000001900098223 */ /* 0x060fe200000000ff */
[C---:B------:R-:W-:Y:S01]  /*09c0*/  @!P0 FFMA R8, R0.reuse, R24, RZ ;  /* 0x0000001800088223 */ /* 0x040fe200000000ff */
[----:B------:R-:W-:Y:S01]  /*09d0*/  @!P0 FFMA R7, R0, R3, RZ ;  /* 0x0000000300078223 */ /* 0x000fe200000000ff */
[----:B------:R-:W-:Y:S06]  /*09e0*/  @!P0 BRA `(.L_x_31) ;  /* 0x0000000c00888947 */ /* 0x000fec0003800000 */
[----:B------:R-:W-:Y:S01]  /*09f0*/  ISETP.NE.AND P0, PT, R6, -0x2, PT ;  /* 0xfffffffe0600780c */ /* 0x000fe20003f05270 */
[----:B------:R-:W-:Y:S01]  /*0a00*/  HFMA2 R7, -RZ, RZ, 0, 0 ;  /* 0x00000000ff077431 */ /* 0x000fe200000001ff */
[----:B------:R-:W-:-:S11]  /*0a10*/  CS2R R8, SRZ ;  /* 0x0000000000087805 */ /* 0x000fd6000001ff00 */
[----:B------:R-:W-:Y:S05]  /*0a20*/  @P0 BRA `(.L_x_31) ;  /* 0x0000000c00780947 */ /* 0x000fea0003800000 */
[----:B------:R-:W0:Y:S01]  /*0a30*/  LDCU.128 UR12, c[0x3][0x20] ;  /* 0x00c00400ff0c77ac */ /* 0x000e220008000c00 */
[----:B------:R-:W-:Y:S01]  /*0a40*/  FMUL R25, R25, 0.5 ;  /* 0x3f00000019197820 */ /* 0x000fe20000400000 */
[----:B------:R-:W-:Y:S01]  /*0a50*/  FMUL R24, R24, 0.5 ;  /* 0x3f00000018187820 */ /* 0x000fe20000400000 */
[----:B------:R-:W1:Y:S01]  /*0a60*/  LDCU.128 UR20, c[0x3][0x30] ;  /* 0x00c00600ff1477ac */ /* 0x000e620008000c00 */
[----:B------:R-:W2:Y:S01]  /*0a70*/  LDCU UR8, c[0x3][0x4] ;  /* 0x00c00080ff0877ac */ /* 0x000ea20008000800 */
[----:B------:R-:W3:Y:S01]  /*0a80*/  LDCU UR9, c[0x3][0x14] ;  /* 0x00c00280ff0977ac */ /* 0x000ee20008000800 */
[----:B------:R-:W4:Y:S01]  /*0a90*/  LDCU.64 UR10, c[0x3][0x8] ;  /* 0x00c00100ff0a77ac */ /* 0x000f220008000a00 */
[----:B0-----:R-:W-:Y:S01]  /*0aa0*/  FADD R8, R19, UR12 ;  /* 0x0000000c13087e21 */ /* 0x001fe20008000000 */
[----:B------:R-:W-:Y:S01]  /*0ab0*/  FADD R10, R18, UR15 ;  /* 0x0000000f120a7e21 */ /* 0x000fe20008000000 */
[----:B------:R-:W0:Y:S01]  /*0ac0*/  LDCU.64 UR16, c[0x3][0x18] ;  /* 0x00c00300ff1077ac */ /* 0x000e220008000a00 */
[----:B------:R-:W-:Y:S01]  /*0ad0*/  FADD R48, R17, UR13 ;  /* 0x0000000d11307e21 */ /* 0x000fe20008000000 */
[----:B-1----:R-:W-:Y:S01]  /*0ae0*/  FADD R4, R15, UR22 ;  /* 0x000000160f047e21 */ /* 0x002fe20008000000 */
[----:B------:R-:W-:Y:S01]  /*0af0*/  FADD R38, R14, UR23 ;  /* 0x000000170e267e21 */ /* 0x000fe20008000000 */
[----:B------:R-:W1:Y:S01]  /*0b00*/  LDCU UR12, c[0x3][0x40] ;  /* 0x00c00800ff0c77ac */ /* 0x000e620008000800 */
[C---:B------:R-:W-:Y:S01]  /*0b10*/  FFMA R39, R25.reuse, R8, RZ ;  /* 0x0000000819277223 */ /* 0x040fe200000000ff */
[----:B--2---:R-:W-:Y:S01]  /*0b20*/  FADD R34, R2, UR8 ;  /* 0x0000000802227e21 */ /* 0x004fe20008000000 */
[C---:B------:R-:W-:Y:S01]  /*0b30*/  FFMA R35, R25.reuse, R4, RZ ;  /* 0x0000000419237223 */ /* 0x040fe200000000ff */
[----:B------:R-:W-:Y:S01]  /*0b40*/  FADD R9, R16, UR20 ;  /* 0x0000001410097e21 */ /* 0x000fe20008000000 */
[----:B------:R-:W-:Y:S01]  /*0b50*/  FFMA R48, R24, R48, R39 ;  /* 0x0000003018307223 */ /* 0x000fe20000000027 */
[----:B---3--:R-:W-:Y:S01]  /*0b60*/  FADD R6, R20, UR9 ;  /* 0x0000000914067e21 */ /* 0x008fe20008000000 */
[----:B------:R-:W-:Y:S01]  /*0b70*/  FFMA R11, R25, R34, RZ ;  /* 0x00000022190b7223 */ /* 0x000fe200000000ff */
[----:B------:R-:W-:Y:S01]  /*0b80*/  FFMA R35, R24, R38, R35 ;  /* 0x0000002618237223 */ /* 0x000fe20000000023 */
[----:B------:R-:W-:Y:S01]  /*0b90*/  FADD R7, R12, UR21 ;  /* 0x000000150c077e21 */ /* 0x000fe20008000000 */
[----:B----4-:R-:W-:Y:S01]  /*0ba0*/  FADD R36, R29, UR10 ;  /* 0x0000000a1d247e21 */ /* 0x010fe20008000000 */
[C---:B------:R-:W-:Y:S01]  /*0bb0*/  FFMA R37, R25.reuse, R6, RZ ;  /* 0x0000000619257223 */ /* 0x040fe200000000ff */
[----:B------:R-:W-:Y:S01]  /*0bc0*/  FFMA R25, R25, R10, RZ ;  /* 0x0000000a19197223 */ /* 0x000fe200000000ff */
[----:B------:R-:W-:Y:S01]  /*0bd0*/  FMUL R6, R3, 0.5 ;  /* 0x3f00000003067820 */ /* 0x000fe20000400000 */
[----:B0-----:R-:W-:Y:S01]  /*0be0*/  FADD R46, R19, UR16 ;  /* 0x00000010132e7e21 */ /* 0x001fe20008000000 */
[----:B------:R-:W-:Y:S01]  /*0bf0*/  FFMA R11, R36, R24, R11 ;  /* 0x00000018240b7223 */ /* 0x000fe2000000000b */
[----:B------:R-:W-:Y:S01]  /*0c00*/  FADD R8, R18, UR17 ;  /* 0x0000001112087e21 */ /* 0x000fe20008000000 */
[----:B------:R-:W-:Y:S01]  /*0c10*/  FADD R5, R16, UR14 ;  /* 0x0000000e10057e21 */ /* 0x000fe20008000000 */
[----:B------:R-:W-:Y:S01]  /*0c20*/  FFMA R37, R24, R46, R37 ;  /* 0x0000002e18257223 */ /* 0x000fe20000000025 */
[----:B------:R-:W-:Y:S01]  /*0c30*/  FADD R4, R28, UR11 ;  /* 0x0000000b1c047e21 */ /* 0x000fe20008000000 */
[----:B-1----:R-:W-:Y:S01]  /*0c40*/  FADD R10, R13, UR12 ;  /* 0x0000000c0d0a7e21 */ /* 0x002fe20008000000 */
[----:B------:R-:W-:Y:S01]  /*0c50*/  FFMA R24, R24, R9, R25 ;  /* 0x0000000918187223 */ /* 0x000fe20000000019 */
[----:B------:R-:W-:Y:S01]  /*0c60*/  FFMA R9, R6, R8, R37 ;  /* 0x0000000806097223 */ /* 0x000fe20000000025 */
[----:B------:R-:W-:Y:S01]  /*0c70*/  FFMA R11, R4, R6, R11 ;  /* 0x00000006040b7223 */ /* 0x000fe2000000000b */
[C---:B------:R-:W-:Y:S01]  /*0c80*/  FFMA R10, R6.reuse, R10, R35 ;  /* 0x0000000a060a7223 */ /* 0x040fe20000000023 */
[C---:B------:R-:W-:Y:S01]  /*0c90*/  FFMA R8, R6.reuse, R5, R48 ;  /* 0x0000000506087223 */ /* 0x040fe20000000030 */
[----:B------:R-:W-:Y:S01]  /*0ca0*/  FFMA R7, R6, R7, R24 ;  /* 0x0000000706077223 */ /* 0x000fe20000000018 */
[----:B------:R-:W-:Y:S06]  /*0cb0*/  BRA `(.L_x_31) ;  /* 0x0000000800d47947 */ /* 0x000fec0003800000 */
.L_x_30:
[----:B------:R-:W0:Y:S01]  /*0cc0*/  LDCU.64 UR8, c[0x0][0x398] ;  /* 0x00007300ff0877ac */ /* 0x000e220008000a00 */
[----:B------:R-:W1:Y:S01]  /*0cd0*/  LDC.64 R52, c[0x0][0x398] ;  /* 0x0000e600ff347b82 */ /* 0x000e620000000a00 */
[----:B0-----:R-:W-:-:S04]  /*0ce0*/  LEA R4, P0, R6, UR8, 0x2 ;  /* 0x0000000806047c11 */ /* 0x001fc8000f8010ff */
[----:B------:R-:W-:Y:S01]  /*0cf0*/  LEA.HI.X R5, R6, UR9, R5, 0x2, P0 ;  /* 0x0000000906057c11 */ /* 0x000fe200080f1405 */
[----:B------:R-:W-:-:S04]  /*0d00*/  USHF.L.U32 UR8, UR18, 0x2, URZ ;  /* 0x0000000212087899 */ /* 0x000fc800080006ff */
[----:B------:R0:W2:Y:S01]  /*0d10*/  LDG.E R49, desc[UR6][R4.64] ;  /* 0x0000000604317981 */ /* 0x0000a2000c1e1900 */
[----:B------:R-:W-:Y:S01]  /*0d20*/  USHF.L.U64.HI UR9, UR18, 0x2, UR4 ;  /* 0x0000000212097899 */ /* 0x000fe20008010204 */
[----:B0-----:R-:W-:-:S05]  /*0d30*/  IADD3 R4, P0, PT, R4, UR8, RZ ;  /* 0x0000000804047c10 */ /* 0x001fca000ff1e0ff */
[----:B------:R-:W-:-:S05]  /*0d40*/  IADD3.X R5, PT, PT, R5, UR9, RZ, P0, !PT ;  /* 0x0000000905057c10 */ /* 0x000fca00087fe4ff */
[----:B------:R-:W3:Y:S01]  /*0d50*/  LDG.E R48, desc[UR6][R4.64] ;  /* 0x0000000604307981 */ /* 0x000ee2000c1e1900 */
[----:B------:R-:W-:Y:S01]  /*0d60*/  MOV R7, UR18 ;  /* 0x0000001200077c02 */ /* 0x000fe20008000f00 */
[----:B------:R-:W-:Y:S03]  /*0d70*/  BSSY.RECONVERGENT B3, `(.L_x_32) ;  /* 0x0000014000037945 */ /* 0x000fe60003800200 */
[----:B------:R-:W-:-:S05]  /*0d80*/  LEA R7, R7, R6, 0x1 ;  /* 0x0000000607077211 */ /* 0x000fca00078e08ff */
[----:B-1----:R-:W-:-:S03]  /*0d90*/  IMAD.WIDE R52, R7, 0x4, R52 ;  /* 0x0000000407347825 */ /* 0x002fc600078e0234 */
[----:B------:R-:W-:-:S04]  /*0da0*/  IADD3 R10, P1, PT, R52, UR8, RZ ;  /* 0x00000008340a7c10 */ /* 0x000fc8000ff3e0ff */
[----:B------:R-:W-:Y:S01]  /*0db0*/  IADD3.X R11, PT, PT, R53, UR9, RZ, P1, !PT ;  /* 0x00000009350b7c10 */ /* 0x000fe20008ffe4ff */
[----:B--2---:R-:W0:Y:S02]  /*0dc0*/  MUFU.RCP R8, R49 ;  /* 0x0000003100087308 */ /* 0x004e240000001000 */
[----:B0-----:R-:W-:-:S06]  /*0dd0*/  FFMA R9, -R49, R8, 1 ;  /* 0x3f80000031097423 */ /* 0x001fcc0000000108 */
[----:B---3--:R-:W0:Y:S01]  /*0de0*/  FCHK P0, R48, R49 ;  /* 0x0000003130007302 */ /* 0x008e220000000000 */
[----:B------:R-:W-:Y:S01]  /*0df0*/  FFMA R47, R8, R9, R8 ;  /* 0x00000009082f7223 */ /* 0x000fe20000000008 */
[----:B------:R-:W-:-:S03]  /*0e00*/  IADD3 R8, P2, PT, R10, UR8, RZ ;  /* 0x000000080a087c10 */ /* 0x000fc6000ff5e0ff */
[----:B------:R-:W-:Y:S01]  /*0e10*/  FFMA R6, R48, R47, RZ ;  /* 0x0000002f30067223 */ /* 0x000fe200000000ff */
[----:B------:R-:W-:-:S03]  /*0e20*/  IADD3.X R9, PT, PT, R11, UR9, RZ, P2, !PT ;  /* 0x000000090b097c10 */ /* 0x000fc600097fe4ff */
[----:B------:R-:W-:-:S04]  /*0e30*/  FFMA R4, -R49, R6, R48 ;  /* 0x0000000631047223 */ /* 0x000fc80000000130 */
[----:B------:R-:W-:Y:S01]  /*0e40*/  FFMA R47, R47, R4, R6 ;  /* 0x000000042f2f7223 */ /* 0x000fe20000000006 */
[----:B0-----:R-:W-:Y:S06]  /*0e50*/  @!P0 BRA `(.L_x_33) ;  /* 0x0000000000148947 */ /* 0x001fec0003800000 */
[----:B------:R-:W-:Y:S02]  /*0e60*/  MOV R4, R48 ;  /* 0x0000003000047202 */ /* 0x000fe40000000f00 */
[----:B------:R-:W-:Y:S02]  /*0e70*/  MOV R5, R49 ;  /* 0x0000003100057202 */ /* 0x000fe40000000f00 */
[----:B------:R-:W-:-:S07]  /*0e80*/  MOV R34, 0xea0 ;  /* 0x00000ea000227802 */ /* 0x000fce0000000f00 */
[----:B-----5:R-:W-:Y:S05]  /*0e90*/  CALL.REL.NOINC `($__internal_2_$__cuda_sm3x_div_rn_noftz_f32_slowpath) ;  /* 0x0000003800a87944 */ /* 0x020fea0003c00000 */
[----:B------:R-:W-:-:S07]  /*0ea0*/  MOV R47, R4 ;  /* 0x00000004002f7202 */ /* 0x000fce0000000f00 */
.L_x_33:
[----:B------:R-:W-:Y:S05]  /*0eb0*/  BSYNC.RECONVERGENT B3 ;  /* 0x0000000000037941 */ /* 0x000fea0003800200 */
.L_x_32:
        /* <DEDUP_REMOVED lines=15> */
.L_x_35:
[----:B------:R-:W-:Y:S05]  /*0fb0*/  BSYNC.RECONVERGENT B3 ;  /* 0x0000000000037941 */ /* 0x000fea0003800200 */
.L_x_34:
        /* <DEDUP_REMOVED lines=15> */
.L_x_37:
[----:B------:R-:W-:Y:S05]  /*10b0*/  BSYNC.RECONVERGENT B3 ;  /* 0x0000000000037941 */ /* 0x000fea0003800200 */
.L_x_36:
[----:B------:R0:W2:Y:S01]  /*10c0*/  LDG.E R9, desc[UR6][R8.64] ;  /* 0x0000000608097981 */ /* 0x0000a2000c1e1900 */
[----:B------:R-:W-:Y:S01]  /*10d0*/  FMUL R4, R39, R39 ;  /* 0x0000002727047220 */ /* 0x000fe20000400000 */
[----:B------:R-:W1:Y:S01]  /*10e0*/  MUFU.RCP R6, R49 ;  /* 0x0000003100067308 */ /* 0x000e620000001000 */
[----:B------:R-:W-:Y:S02]  /*10f0*/  BSSY.RECONVERGENT B3, `(.L_x_38) ;  /* 0x0000013000037945 */ /* 0x000fe40003800200 */
[----:B------:R-:W-:Y:S01]  /*1100*/  FFMA R5, R47, R47, R4 ;  /* 0x0000002f2f057223 */ /* 0x000fe20000000004 */
[----:B------:R-:W-:-:S03]  /*1110*/  FMUL R4, R49, 0.5 ;  /* 0x3f00000031047820 */ /* 0x000fc60000400000 */
[----:B0-----:R-:W-:Y:S01]  /*1120*/  FFMA R8, R10, R10, R5 ;  /* 0x0000000a0a087223 */ /* 0x001fe20000000005 */
[----:B-1----:R-:W-:-:S03]  /*1130*/  FFMA R5, -R49, R6, 1 ;  /* 0x3f80000031057423 */ /* 0x002fc60000000106 */
[----:B--2---:R-:W-:-:S04]  /*1140*/  FFMA R4, R8, -R4, R9 ;  /* 0x8000000408047223 */ /* 0x004fc80000000009 */
[----:B------:R-:W-:Y:S01]  /*1150*/  FMUL R7, R4, 0.39999997615814208984 ;  /* 0x3ecccccc04077820 */ /* 0x000fe20000400000 */
[----:B------:R-:W-:-:S03]  /*1160*/  FFMA R4, R6, R5, R6 ;  /* 0x0000000506047223 */ /* 0x000fc60000000006 */
        /* <DEDUP_REMOVED lines=11> */
.L_x_39:
[----:B------:R-:W-:Y:S05]  /*1220*/  BSYNC.RECONVERGENT B3 ;  /* 0x0000000000037941 */ /* 0x000fea0003800200 */
.L_x_38:
[----:B------:R-:W-:Y:S01]  /*1230*/  IADD3 R34, PT, PT, R5, -0xd000000, RZ ;  /* 0xf300000005227810 */ /* 0x000fe20007ffe0ff */
[----:B------:R0:W1:Y:S01]  /*1240*/  MUFU.RSQ R6, R5 ;  /* 0x0000000500067308 */ /* 0x0000620000001400 */
[----:B-----5:R-:W-:Y:S01]  /*1250*/  FMUL R4, R24, R24 ;  /* 0x0000001818047220 */ /* 0x020fe20000400000 */
[----:B------:R-:W-:Y:S01]  /*1260*/  BSSY.RECONVERGENT B0, `(.L_x_40) ;  /* 0x000000d000007945 */ /* 0x000fe20003800200 */
[----:B------:R-:W-:Y:S02]  /*1270*/  ISETP.GT.U32.AND P0, PT, R34, 0x727fffff, PT ;  /* 0x727fffff2200780c */ /* 0x000fe40003f04070 */
[----:B------:R-:W-:-:S04]  /*1280*/  FFMA R4, R25, R25, R4 ;  /* 0x0000001919047223 */ /* 0x000fc80000000004 */
[----:B------:R-:W-:-:S07]  /*1290*/  FFMA R51, R3, R3, R4 ;  /* 0x0000000303337223 */ /* 0x000fce0000000004 */
[----:B0-----:R-:W-:Y:S05]  /*12a0*/  @!P0 BRA `(.L_x_41) ;  /* 0x0000000000108947 */ /* 0x001fea0003800000 */
[----:B------:R-:W-:-:S07]  /*12b0*/  MOV R4, 0x12d0 ;  /* 0x000012d000047802 */ /* 0x000fce0000000f00 */
[----:B-1----:R-:W-:Y:S05]  /*12c0*/  CALL.REL.NOINC `($__internal_1_$__cuda_sm20_sqrt_rn_f32_slowpath) ;  /* 0x0000003400487944 */ /* 0x002fea0003c00000 */
[----:B------:R-:W-:Y:S01]  /*12d0*/  MOV R52, R34 ;  /* 0x0000002200347202 */ /* 0x000fe20000000f00 */
[----:B------:R-:W-:Y:S06]  /*12e0*/  BRA `(.L_x_42) ;  /* 0x0000000000107947 */ /* 0x000fec0003800000 */
.L_x_41:
[C---:B-1----:R-:W-:Y:S01]  /*12f0*/  FMUL.FTZ R52, R6.reuse, R5 ;  /* 0x0000000506347220 */ /* 0x042fe20000410000 */
[----:B------:R-:W-:-:S03]  /*1300*/  FMUL.FTZ R4, R6, 0.5 ;  /* 0x3f00000006047820 */ /* 0x000fc60000410000 */
[----:B------:R-:W-:-:S04]  /*1310*/  FFMA R5, -R52, R52, R5 ;  /* 0x0000003434057223 */ /* 0x000fc80000000105 */
[----:B------:R-:W-:-:S07]  /*1320*/  FFMA R52, R5, R4, R52 ;  /* 0x0000000405347223 */ /* 0x000fce0000000034 */
.L_x_42:
[----:B------:R-:W-:Y:S05]  /*1330*/  BSYNC.RECONVERGENT B0 ;  /* 0x0000000000007941 */ /* 0x000fea0003800200 */
.L_x_40:
[----:B------:R-:W-:Y:S01]  /*1340*/  IADD3 R5, PT, PT, R51, -0xd000000, RZ ;  /* 0xf300000033057810 */ /* 0x000fe20007ffe0ff */
[----:B------:R0:W1:Y:S01]  /*1350*/  MUFU.RSQ R4, R51 ;  /* 0x0000003300047308 */ /* 0x0000620000001400 */
[----:B------:R-:W-:Y:S01]  /*1360*/  BSSY.RECONVERGENT B0, `(.L_x_43) ;  /* 0x000000f000007945 */ /* 0x000fe20003800200 */
[--C-:B------:R-:W-:Y:S01]  /*1370*/  FFMA R50, R48, R47, R7.reuse ;  /* 0x0000002f30327223 */ /* 0x100fe20000000007 */
[----:B------:R-:W-:Y:S01]  /*1380*/  ISETP.GT.U32.AND P0, PT, R5, 0x727fffff, PT ;  /* 0x727fffff0500780c */ /* 0x000fe20003f04070 */
[--C-:B------:R-:W-:Y:S01]  /*1390*/  FFMA R38, R46, R39, R7.reuse ;  /* 0x000000272e267223 */ /* 0x100fe20000000007 */
[--C-:B------:R-:W-:Y:S01]  /*13a0*/  FFMA R37, R11, R10, R7.reuse ;  /* 0x0000000a0b257223 */ /* 0x100fe20000000007 */
[----:B------:R-:W-:-:S10]  /*13b0*/  FADD R7, R9, R7 ;  /* 0x0000000709077221 */ /* 0x000fd40000000000 */
[----:B0-----:R-:W-:Y:S05]  /*13c0*/  @!P0 BRA `(.L_x_44) ;  /* 0x0000000000108947 */ /* 0x001fea0003800000 */
[----:B------:R-:W-:Y:S02]  /*13d0*/  MOV R5, R51 ;  /* 0x0000003300057202 */ /* 0x000fe40000000f00 */
[----:B-1----:R-:W-:-:S07]  /*13e0*/  MOV R4, 0x1400 ;  /* 0x0000140000047802 */ /* 0x002fce0000000f00 */
[----:B------:R-:W-:Y:S05]  /*13f0*/  CALL.REL.NOINC `($__internal_1_$__cuda_sm20_sqrt_rn_f32_slowpath) ;  /* 0x0000003000fc7944 */ /* 0x000fea0003c00000 */
[----:B------:R-:W-:Y:S05]  /*1400*/  BRA `(.L_x_45) ;  /* 0x0000000000107947 */ /* 0x000fea0003800000 */
.L_x_44:
[C---:B-1----:R-:W-:Y:S01]  /*1410*/  FMUL.FTZ R34, R4.reuse, R51 ;  /* 0x0000003304227220 */ /* 0x042fe20000410000 */
[----:B------:R-:W-:-:S03]  /*1420*/  FMUL.FTZ R4, R4, 0.5 ;  /* 0x3f00000004047820 */ /* 0x000fc60000410000 */
[----:B------:R-:W-:-:S04]  /*1430*/  FFMA R51, -R34, R34, R51 ;  /* 0x0000002222337223 */ /* 0x000fc80000000133 */
[----:B------:R-:W-:-:S07]  /*1440*/  FFMA R34, R51, R4, R34 ;  /* 0x0000000433227223 */ /* 0x000fce0000000022 */
.L_x_45:
[----:B------:R-:W-:Y:S05]  /*1450*/  BSYNC.RECONVERGENT B0 ;  /* 0x0000000000007941 */ /* 0x000fea0003800200 */
.L_x_43:
[----:B------:R-:W-:Y:S01]  /*1460*/  IADD3 R4, PT, PT, R8, -0xd000000, RZ ;  /* 0xf300000008047810 */ /* 0x000fe20007ffe0ff */
[----:B------:R0:W1:Y:S01]  /*1470*/  MUFU.RSQ R35, R8 ;  /* 0x0000000800237308 */ /* 0x0000620000001400 */
[----:B------:R-:W-:Y:S01]  /*1480*/  BSSY.RECONVERGENT B0, `(.L_x_46) ;  /* 0x000000c000007945 */ /* 0x000fe20003800200 */
[----:B------:R-:W-:Y:S01]  /*1490*/  FMUL.D2 R51, R34, -0.20000000298023223877 ;  /* 0xbe4ccccd22337820 */ /* 0x000fe20000300000 */
[----:B------:R-:W-:-:S13]  /*14a0*/  ISETP.GT.U32.AND P0, PT, R4, 0x727fffff, PT ;  /* 0x727fffff0400780c */ /* 0x000fda0003f04070 */
[----:B0-----:R-:W-:Y:S05]  /*14b0*/  @!P0 BRA `(.L_x_47) ;  /* 0x0000000000108947 */ /* 0x001fea0003800000 */
[----:B------:R-:W-:Y:S02]  /*14c0*/  MOV R5, R8 ;  /* 0x0000000800057202 */ /* 0x000fe40000000f00 */
[----:B------:R-:W-:-:S07]  /*14d0*/  MOV R4, 0x14f0 ;  /* 0x000014f000047802 */ /* 0x000fce0000000f00 */
[----:B-1----:R-:W-:Y:S05]  /*14e0*/  CALL.REL.NOINC `($__internal_1_$__cuda_sm20_sqrt_rn_f32_slowpath) ;  /* 0x0000003000c07944 */ /* 0x002fea0003c00000 */
[----:B------:R-:W-:Y:S05]  /*14f0*/  BRA `(.L_x_48) ;  /* 0x0000000000107947 */ /* 0x000fea0003800000 */
.L_x_47:
[----:B-1----:R-:W-:Y:S01]  /*1500*/  FMUL.FTZ R5, R8, R35 ;  /* 0x0000002308057220 */ /* 0x002fe20000410000 */
[----:B------:R-:W-:-:S03]  /*1510*/  FMUL.FTZ R34, R35, 0.5 ;  /* 0x3f00000023227820 */ /* 0x000fc60000410000 */
[----:B------:R-:W-:-:S04]  /*1520*/  FFMA R8, -R5, R5, R8 ;  /* 0x0000000505087223 */ /* 0x000fc80000000108 */
[----:B------:R-:W-:-:S07]  /*1530*/  FFMA R34, R8, R34, R5 ;  /* 0x0000002208227223 */ /* 0x000fce0000000005 */
.L_x_48:
[----:B------:R-:W-:Y:S05]  /*1540*/  BSYNC.RECONVERGENT B0 ;  /* 0x0000000000007941 */ /* 0x000fea0003800200 */
.L_x_46:
[----:B------:R-:W-:Y:S01]  /*1550*/  FADD R34, R34, R23 ;  /* 0x0000001722227221 */ /* 0x000fe20000000000 */
[----:B------:R-:W-:Y:S01]  /*1560*/  FADD R6, R2, -R48 ;  /* 0x8000003002067221 */ /* 0x000fe20000000000 */
[----:B------:R-:W-:Y:S01]  /*1570*/  FADD R4, R22, -R9 ;  /* 0x8000000916047221 */ /* 0x000fe20000000000 */
[----:B------:R-:W-:Y:S01]  /*1580*/  FADD R8, R29, -R46 ;  /* 0x8000002e1d087221 */ /* 0x000fe20000000000 */
[----:B------:R-:W-:Y:S01]  /*1590*/  FADD R5, R34, R21 ;  /* 0x0000001522057221 */ /* 0x000fe20000000000 */
[----:B------:R-:W-:Y:S01]  /*15a0*/  FADD R34, R32, -R49 ;  /* 0x8000003120227221 */ /* 0x000fe20000000000 */
[----:B------:R-:W-:Y:S01]  /*15b0*/  FMUL R25, R25, 0.5 ;  /* 0x3f00000019197820 */ /* 0x000fe20000400000 */
[----:B------:R-:W-:Y:S01]  /*15c0*/  FADD R50, R20, R50 ;  /* 0x0000003214327221 */ /* 0x000fe20000000000 */
[----:B------:R-:W-:Y:S01]  /*15d0*/  FADD R52, R5, R52 ;  /* 0x0000003405347221 */ /* 0x000fe20000000000 */
[----:B------:R-:W-:Y:S01]  /*15e0*/  FADD R5, R2, R48 ;  /* 0x0000003002057221 */ /* 0x000fe20000000000 */
[----:B------:R-:W-:Y:S01]  /*15f0*/  FFMA R35, R7, R47, R15 ;  /* 0x0000002f07237223 */ /* 0x000fe2000000000f */
[----:B------:R-:W-:Y:S01]  /*1600*/  FMUL R24, R24, 0.5 ;  /* 0x3f00000018187820 */ /* 0x000fe20000400000 */
[----:B------:R-:W-:Y:S01]  /*1610*/  FMUL R51, R51, R52 ;  /* 0x0000003433337220 */ /* 0x000fe20000400000 */
[----:B------:R-:W-:Y:S01]  /*1620*/  FADD R38, R17, R38 ;  /* 0x0000002611267221 */ /* 0x000fe20000000000 */
[----:B------:R-:W-:-:S02]  /*1630*/  FMUL R3, R3, 0.5 ;  /* 0x3f00000003037820 */ /* 0x000fc40000400000 */
[C---:B------:R-:W-:Y:S01]  /*1640*/  FFMA R36, R51.reuse, R34, RZ ;  /* 0x0000002233247223 */ /* 0x040fe200000000ff */
[----:B------:R-:W-:Y:S01]  /*1650*/  FADD R34, R28, -R11 ;  /* 0x8000000b1c227221 */ /* 0x000fe20000000000 */
[C---:B------:R-:W-:Y:S01]  /*1660*/  FFMA R9, R51.reuse, R6, RZ ;  /* 0x0000000633097223 */ /* 0x040fe200000000ff */
[C---:B------:R-:W-:Y:S01]  /*1670*/  FFMA R4, R51.reuse, R4, RZ ;  /* 0x0000000433047223 */ /* 0x040fe200000000ff */
[C---:B------:R-:W-:Y:S01]  /*1680*/  FFMA R8, R51.reuse, R8, RZ ;  /* 0x0000000833087223 */ /* 0x040fe200000000ff */
[----:B------:R-:W-:Y:S01]  /*1690*/  FFMA R34, R51, R34, RZ ;  /* 0x0000002233227223 */ /* 0x000fe200000000ff */
[----:B------:R-:W-:Y:S01]  /*16a0*/  FFMA R49, R50, R25, R9 ;  /* 0x0000001932317223 */ /* 0x000fe20000000009 */
[-C--:B------:R-:W-:Y:S01]  /*16b0*/  FFMA R51, R46, R47.reuse, R19 ;  /* 0x0000002f2e337223 */ /* 0x080fe20000000013 */
[----:B------:R-:W-:Y:S01]  /*16c0*/  FFMA R9, R11, R47, R18 ;  /* 0x0000002f0b097223 */ /* 0x000fe20000000012 */
[-C--:B------:R-:W-:Y:S01]  /*16d0*/  FFMA R5, R5, R25.reuse, R36 ;  /* 0x0000001905057223 */ /* 0x080fe20000000024 */
[-C--:B------:R-:W-:Y:S01]  /*16e0*/  FFMA R35, R35, R25.reuse, R4 ;  /* 0x0000001923237223 */ /* 0x080fe20000000004 */
[----:B------:R-:W-:Y:S01]  /*16f0*/  FFMA R47, R51, R25, R8 ;  /* 0x00000019332f7223 */ /* 0x000fe20000000008 */
[----:B------:R-:W-:Y:S01]  /*1700*/  FFMA R6, R7, R39, R14 ;  /* 0x0000002707067223 */ /* 0x000fe2000000000e */
[----:B------:R-:W-:Y:S01]  /*1710*/  FADD R46, R29, R46 ;  /* 0x0000002e1d2e7221 */ /* 0x000fe20000000000 */
[----:B------:R-:W-:Y:S01]  /*1720*/  FFMA R25, R9, R25, R34 ;  /* 0x0000001909197223 */ /* 0x000fe20000000022 */
[----:B------:R-:W-:Y:S01]  /*1730*/  FFMA R39, R11, R39, R16 ;  /* 0x000000270b277223 */ /* 0x000fe20000000010 */
[-C--:B------:R-:W-:Y:S01]  /*1740*/  FFMA R4, R51, R24.reuse, R49 ;  /* 0x0000001833047223 */ /* 0x080fe20000000031 */
[-C--:B------:R-:W-:Y:S01]  /*1750*/  FFMA R5, R46, R24.reuse, R5 ;  /* 0x000000182e057223 */ /* 0x080fe20000000005 */
[----:B------:R-:W-:Y:S01]  /*1760*/  FADD R8, R28, R11 ;  /* 0x0000000b1c087221 */ /* 0x000fe20000000000 */
[-C--:B------:R-:W-:Y:S01]  /*1770*/  FFMA R38, R38, R24.reuse, R47 ;  /* 0x0000001826267223 */ /* 0x080fe2000000002f */
[-C--:B------:R-:W-:Y:S01]  /*1780*/  FFMA R6, R6, R24.reuse, R35 ;  /* 0x0000001806067223 */ /* 0x080fe20000000023 */
[----:B------:R-:W-:Y:S01]  /*1790*/  FFMA R25, R39, R24, R25 ;  /* 0x0000001827197223 */ /* 0x000fe20000000019 */
[----:B------:R-:W-:Y:S01]  /*17a0*/  FFMA R49, R7, R10, R13 ;  /* 0x0000000a07317223 */ /* 0x000fe2000000000d */
[----:B------:R-:W-:Y:S01]  /*17b0*/  FADD R24, R12, R37 ;  /* 0x000000250c187221 */ /* 0x000fe20000000000 */
[-C--:B------:R-:W-:Y:S01]  /*17c0*/  FFMA R11, R8, R3.reuse, R5 ;  /* 0x00000003080b7223 */ /* 0x080fe20000000005 */
[-C--:B------:R-:W-:Y:S01]  /*17d0*/  FFMA R9, R9, R3.reuse, R4 ;  /* 0x0000000309097223 */ /* 0x080fe20000000004 */
[-C--:B------:R-:W-:Y:S01]  /*17e0*/  FFMA R10, R49, R3.reuse, R6 ;  /* 0x00000003310a7223 */ /* 0x080fe20000000006 */
[-C--:B------:R-:W-:Y:S01]  /*17f0*/  FFMA R8, R39, R3.reuse, R38 ;  /* 0x0000000327087223 */ /* 0x080fe20000000026 */
[----:B------:R-:W-:-:S07]  /*1800*/  FFMA R7, R24, R3, R25 ;  /* 0x0000000318077223 */ /* 0x000fce0000000019 */
.L_x_31:
[----:B------:R-:W-:Y:S05]  /*1810*/  BSYNC.RECONVERGENT B2 ;  /* 0x0000000000027941 */ /* 0x000fea0003800200 */
.L_x_29:
[----:B------:R-:W0:Y:S02]  /*1820*/  LDCU UR8, c[0x0][0x380] ;  /* 0x00007000ff0877ac */ /* 0x000e240008000800 */
[----:B0-----:R-:W-:Y:S02]  /*1830*/  USHF.L.U32 UR12, UR8, 0x2, URZ ;  /* 0x00000002080c7899 */ /* 0x001fe400080006ff */
[----:B------:R-:W-:-:S04]  /*1840*/  USHF.L.U64.HI UR4, UR8, 0x2, UR4 ;  /* 0x0000000208047899 */ /* 0x000fc80008010204 */
[----:B------:R-:W-:-:S04]  /*1850*/  IADD3 R4, P0, PT, R44, UR12, RZ ;  /* 0x0000000c2c047c10 */ /* 0x000fc8000ff1e0ff */
[----:B------:R-:W-:-:S05]  /*1860*/  IADD3.X R5, PT, PT, R45, UR4, RZ, P0, !PT ;  /* 0x000000042d057c10 */ /* 0x000fca00087fe4ff */
[----:B------:R0:W2:Y:S01]  /*1870*/  LDG.E R6, desc[UR6][R4.64] ;  /* 0x0000000604067981 */ /* 0x0000a2000c1e1900 */
[----:B------:R-:W-:-:S04]  /*1880*/  IADD3 R24, P0, PT, R40, UR12, RZ ;  /* 0x0000000c28187c10 */ /* 0x000fc8000ff1e0ff */
[----:B------:R-:W-:Y:S02]  /*1890*/  IADD3.X R25, PT, PT, R41, UR4, RZ, P0, !PT ;  /* 0x0000000429197c10 */ /* 0x000fe400087fe4ff */
[----:B0-----:R-:W-:-:S03]  /*18a0*/  IADD3 R4, P1, PT, R42, UR12, RZ ;  /* 0x0000000c2a047c10 */ /* 0x001fc6000ff3e0ff */
[----:B------:R0:W5:Y:S01]  /*18b0*/  LDG.E R40, desc[UR6][R24.64] ;  /* 0x0000000618287981 */ /* 0x000162000c1e1900 */
[----:B------:R-:W-:Y:S02]  /*18c0*/  IADD3.X R5, PT, PT, R43, UR4, RZ, P1, !PT ;  /* 0x000000042b057c10 */ /* 0x000fe40008ffe4ff */
[----:B------:R-:W-:-:S03]  /*18d0*/  IADD3 R26, P1, PT, R26, UR12, RZ ;  /* 0x0000000c1a1a7c10 */ /* 0x000fc6000ff3e0ff */
[----:B------:R0:W5:Y:S01]  /*18e0*/  LDG.E R39, desc[UR6][R4.64] ;  /* 0x0000000604277981 */ /* 0x000162000c1e1900 */
[----:B------:R-:W-:-:S05]  /*18f0*/  IADD3.X R27, PT, PT, R27, UR4, RZ, P1, !PT ;  /* 0x000000041b1b7c10 */ /* 0x000fca0008ffe4ff */
[----:B------:R0:W5:Y:S01]  /*1900*/  LDG.E R41, desc[UR6][R26.64] ;  /* 0x000000061a297981 */ /* 0x000162000c1e1900 */
[----:B------:R-:W-:Y:S01]  /*1910*/  BSSY.RECONVERGENT B2, `(.L_x_49) ;  /* 0x00000e8000027945 */ /* 0x000fe20003800200 */
[----:B--2---:R-:W-:Y:S02]  /*1920*/  ISETP.GT.U32.AND P0, PT, R6, -0x1, PT ;  /* 0xffffffff0600780c */ /* 0x004fe40003f04070 */
[----:B------:R-:W-:-:S04]  /*1930*/  SHF.R.S32.HI R3, RZ, 0x1f, R6 ;  /* 0x0000001fff037819 */ /* 0x000fc80000011406 */
[----:B------:R-:W-:-:S13]  /*1940*/  ISETP.GT.AND.EX P0, PT, R3, -0x1, PT, P0 ;  /* 0xffffffff0300780c */ /* 0x000fda0003f04300 */
[----:B0-----:R-:W-:Y:S05]  /*1950*/  @P0 BRA `(.L_x_50) ;  /* 0x0000000000c00947 */ /* 0x001fea0003800000 */
[----:B------:R-:W-:-:S13]  /*1960*/  ISETP.NE.AND P0, PT, R6, -0x1, PT ;  /* 0xffffffff0600780c */ /* 0x000fda0003f05270 */
[C---:B-----5:R-:W-:Y:S01]  /*1970*/  @!P0 FFMA R9, R0.reuse, R39, R9 ;  /* 0x0000002700098223 */ /* 0x060fe20000000009 */
[C---:B------:R-:W-:Y:S01]  /*1980*/  @!P0 FFMA R8, R0.reuse, R40, R8 ;  /* 0x0000002800088223 */ /* 0x040fe20000000008 */
[----:B------:R-:W-:Y:S01]  /*1990*/  @!P0 FFMA R7, R0, R41, R7 ;  /* 0x0000002900078223 */ /* 0x000fe20000000007 */
[----:B------:R-:W-:Y:S06]  /*19a0*/  @!P0 BRA `(.L_x_51) ;  /* 0x0000000c00788947 */ /* 0x000fec0003800000 */
[----:B------:R-:W-:-:S13]  /*19b0*/  ISETP.NE.AND P0, PT, R6, -0x2, PT ;  /* 0xfffffffe0600780c */ /* 0x000fda0003f05270 */
[----:B------:R-:W-:Y:S05]  /*19c0*/  @P0 BRA `(.L_x_51) ;  /* 0x0000000c00700947 */ /* 0x000fea0003800000 */
[----:B------:R-:W0:Y:S01]  /*19d0*/  LDCU UR9, c[0x3][0x4] ;  /* 0x00c00080ff0977ac */ /* 0x000e220008000800 */
[----:B------:R-:W-:Y:S01]  /*19e0*/  FMUL R6, R39, 0.5 ;  /* 0x3f00000027067820 */ /* 0x000fe20000400000 */
[----:B------:R-:W-:Y:S01]  /*19f0*/  FMUL R40, R40, 0.5 ;  /* 0x3f00000028287820 */ /* 0x000fe20000400000 */
[----:B------:R-:W1:Y:S01]  /*1a00*/  LDCU UR10, c[0x3][0x14] ;  /* 0x00c00280ff0a77ac */ /* 0x000e620008000800 */
[----:B------:R-:W2:Y:S01]  /*1a10*/  LDCU.128 UR24, c[0x3][0x30] ;  /* 0x00c00600ff1877ac */ /* 0x000ea20008000c00 */
[----:B------:R-:W3:Y:S01]  /*1a20*/  LDCU.128 UR16, c[0x3][0x20] ;  /* 0x00c00400ff1077ac */ /* 0x000ee20008000c00 */
[----:B------:R-:W4:Y:S01]  /*1a30*/  LDCU.64 UR14, c[0x3][0x8] ;  /* 0x00c00100ff0e77ac */ /* 0x000f220008000a00 */
[----:B0-----:R-:W-:Y:S01]  /*1a40*/  FADD R34, R2, UR9 ;  /* 0x0000000902227e21 */ /* 0x001fe20008000000 */
[----:B------:R-:W0:Y:S01]  /*1a50*/  LDCU.64 UR20, c[0x3][0x18] ;  /* 0x00c00300ff1477ac */ /* 0x000e220008000a00 */
[----:B-1----:R-:W-:Y:S02]  /*1a60*/  FADD R36, R20, UR10 ;  /* 0x0000000a14247e21 */ /* 0x002fe40008000000 */
[-C--:B------:R-:W-:Y:S01]  /*1a70*/  FFMA R11, R34, R6.reuse, R11 ;  /* 0x00000006220b7223 */ /* 0x080fe2000000000b */
[----:B------:R-:W1:Y:S01]  /*1a80*/  LDCU UR11, c[0x3][0x40] ;  /* 0x00c00800ff0b77ac */ /* 0x000e620008000800 */
[----:B--2---:R-:W-:Y:S01]  /*1a90*/  FADD R35, R15, UR26 ;  /* 0x0000001a0f237e21 */ /* 0x004fe20008000000 */
[-C--:B------:R-:W-:Y:S01]  /*1aa0*/  FFMA R9, R36, R6.reuse, R9 ;  /* 0x0000000624097223 */ /* 0x080fe20000000009 */
[----:B------:R-:W-:Y:S01]  /*1ab0*/  FADD R43, R14, UR27 ;  /* 0x0000001b0e2b7e21 */ /* 0x000fe20008000000 */
[----:B------:R-:W-:Y:S01]  /*1ac0*/  FADD R4, R16, UR24 ;  /* 0x0000001810047e21 */ /* 0x000fe20008000000 */
[----:B---3--:R-:W-:Y:S01]  /*1ad0*/  FADD R37, R19, UR16 ;  /* 0x0000001013257e21 */ /* 0x008fe20008000000 */
[----:B------:R-:W-:Y:S01]  /*1ae0*/  FADD R38, R18, UR19 ;  /* 0x0000001312267e21 */ /* 0x000fe20008000000 */
[----:B------:R-:W-:Y:S01]  /*1af0*/  FADD R39, R17, UR17 ;  /* 0x0000001111277e21 */ /* 0x000fe20008000000 */
[-C--:B------:R-:W-:Y:S01]  /*1b00*/  FFMA R10, R35, R6.reuse, R10 ;  /* 0x00000006230a7223 */ /* 0x080fe2000000000a */
[----:B----4-:R-:W-:Y:S01]  /*1b10*/  FADD R34, R29, UR14 ;  /* 0x0000000e1d227e21 */ /* 0x010fe20008000000 */
[-C--:B------:R-:W-:Y:S01]  /*1b20*/  FFMA R8, R37, R6.reuse, R8 ;  /* 0x0000000625087223 */ /* 0x080fe20000000008 */
[----:B------:R-:W-:Y:S01]  /*1b30*/  FFMA R7, R38, R6, R7 ;  /* 0x0000000626077223 */ /* 0x000fe20000000007 */
[----:B------:R-:W-:Y:S01]  /*1b40*/  FADD R3, R12, UR25 ;  /* 0x000000190c037e21 */ /* 0x000fe20008000000 */
[----:B0-----:R-:W-:Y:S01]  /*1b50*/  FADD R36, R19, UR20 ;  /* 0x0000001413247e21 */ /* 0x001fe20008000000 */
[-C--:B------:R-:W-:Y:S01]  /*1b60*/  FFMA R11, R34, R40.reuse, R11 ;  /* 0x00000028220b7223 */ /* 0x080fe2000000000b */
[----:B------:R-:W-:Y:S01]  /*1b70*/  FADD R5, R16, UR18 ;  /* 0x0000001210057e21 */ /* 0x000fe20008000000 */
[-C--:B------:R-:W-:Y:S01]  /*1b80*/  FFMA R10, R43, R40.reuse, R10 ;  /* 0x000000282b0a7223 */ /* 0x080fe2000000000a */
[-C--:B------:R-:W-:Y:S01]  /*1b90*/  FFMA R9, R36, R40.reuse, R9 ;  /* 0x0000002824097223 */ /* 0x080fe20000000009 */
[-C--:B------:R-:W-:Y:S01]  /*1ba0*/  FFMA R8, R39, R40.reuse, R8 ;  /* 0x0000002827087223 */ /* 0x080fe20000000008 */
[----:B------:R-:W-:Y:S01]  /*1bb0*/  FADD R34, R28, UR15 ;  /* 0x0000000f1c227e21 */ /* 0x000fe20008000000 */
[----:B------:R-:W-:Y:S01]  /*1bc0*/  FMUL R6, R41, 0.5 ;  /* 0x3f00000029067820 */ /* 0x000fe20000400000 */
[----:B-1----:R-:W-:Y:S01]  /*1bd0*/  FADD R35, R13, UR11 ;  /* 0x0000000b0d237e21 */ /* 0x002fe20008000000 */
[----:B------:R-:W-:Y:S01]  /*1be0*/  FADD R36, R18, UR21 ;  /* 0x0000001512247e21 */ /* 0x000fe20008000000 */
[----:B------:R-:W-:Y:S01]  /*1bf0*/  FFMA R4, R4, R40, R7 ;  /* 0x0000002804047223 */ /* 0x000fe20000000007 */
[-C--:B------:R-:W-:Y:S01]  /*1c00*/  FFMA R11, R34, R6.reuse, R11 ;  /* 0x00000006220b7223 */ /* 0x080fe2000000000b */
[-C--:B------:R-:W-:Y:S01]  /*1c10*/  FFMA R10, R35, R6.reuse, R10 ;  /* 0x00000006230a7223 */ /* 0x080fe2000000000a */
[-C--:B------:R-:W-:Y:S01]  /*1c20*/  FFMA R9, R36, R6.reuse, R9 ;  /* 0x0000000624097223 */ /* 0x080fe20000000009 */
[-C--:B------:R-:W-:Y:S01]  /*1c30*/  FFMA R8, R5, R6.reuse, R8 ;  /* 0x0000000605087223 */ /* 0x080fe20000000008 */
[----:B------:R-:W-:Y:S01]  /*1c40*/  FFMA R7, R3, R6, R4 ;  /* 0x0000000603077223 */ /* 0x000fe20000000004 */
[----:B------:R-:W-:Y:S06]  /*1c50*/  BRA `(.L_x_51) ;  /* 0x0000000800cc7947 */ /* 0x000fec0003800000 */
.L_x_50:
[----:B------:R-:W0:Y:S01]  /*1c60*/  LDCU.64 UR10, c[0x0][0x398] ;  /* 0x00007300ff0a77ac */ /* 0x000e220008000a00 */
[----:B------:R-:W1:Y:S01]  /*1c70*/  LDC.64 R44, c[0x0][0x398] ;  /* 0x0000e600ff2c7b82 */ /* 0x000e620000000a00 */
[----:B0-----:R-:W-:-:S04]  /*1c80*/  LEA R4, P0, R6, UR10, 0x2 ;  /* 0x0000000a06047c11 */ /* 0x001fc8000f8010ff */
[----:B------:R-:W-:-:S05]  /*1c90*/  LEA.HI.X R5, R6, UR11, R3, 0x2, P0 ;  /* 0x0000000b06057c11 */ /* 0x000fca00080f1403 */
[----:B------:R0:W2:Y:S02]  /*1ca0*/  LDG.E R50, desc[UR6][R4.64] ;  /* 0x0000000604327981 */ /* 0x0000a4000c1e1900 */
[----:B0-----:R-:W-:-:S04]  /*1cb0*/  IADD3 R4, P0, PT, R4, UR12, RZ ;  /* 0x0000000c04047c10 */ /* 0x001fc8000ff1e0ff */
[----:B------:R-:W-:-:S05]  /*1cc0*/  IADD3.X R5, PT, PT, R5, UR4, RZ, P0, !PT ;  /* 0x0000000405057c10 */ /* 0x000fca00087fe4ff */
[----:B------:R-:W3:Y:S01]  /*1cd0*/  LDG.E R3, desc[UR6][R4.64] ;  /* 0x0000000604037981 */ /* 0x000ee2000c1e1900 */
[----:B------:R-:W-:Y:S01]  /*1ce0*/  MOV R35, UR8 ;  /* 0x0000000800237c02 */ /* 0x000fe20008000f00 */
[----:B------:R-:W-:Y:S03]  /*1cf0*/  BSSY.RECONVERGENT B3, `(.L_x_52) ;  /* 0x0000014000037945 */ /* 0x000fe60003800200 */
[----:B------:R-:W-:-:S05]  /*1d00*/  LEA R35, R35, R6, 0x1 ;  /* 0x0000000623237211 */ /* 0x000fca00078e08ff */
[----:B-1----:R-:W-:-:S03]  /*1d10*/  IMAD.WIDE R44, R35, 0x4, R44 ;  /* 0x00000004232c7825 */ /* 0x002fc600078e022c */
[----:B------:R-:W-:-:S04]  /*1d20*/  IADD3 R46, P1, PT, R44, UR12, RZ ;  /* 0x0000000c2c2e7c10 */ /* 0x000fc8000ff3e0ff */
[----:B------:R-:W-:Y:S02]  /*1d30*/  IADD3 R48, P2, PT, R46, UR12, RZ ;  /* 0x0000000c2e307c10 */ /* 0x000fe4000ff5e0ff */
[----:B------:R-:W-:-:S04]  /*1d40*/  IADD3.X R47, PT, PT, R45, UR4, RZ, P1, !PT ;  /* 0x000000042d2f7c10 */ /* 0x000fc80008ffe4ff */
[----:B------:R-:W-:Y:S01]  /*1d50*/  IADD3.X R49, PT, PT, R47, UR4, RZ, P2, !PT ;  /* 0x000000042f317c10 */ /* 0x000fe200097fe4ff */
[----:B--2---:R-:W0:Y:S02]  /*1d60*/  MUFU.RCP R37, R50 ;  /* 0x0000003200257308 */ /* 0x004e240000001000 */
[----:B0-----:R-:W-:-:S06]  /*1d70*/  FFMA R6, -R50, R37, 1 ;  /* 0x3f80000032067423 */ /* 0x001fcc0000000125 */
[----:B---3--:R-:W0:Y:S01]  /*1d80*/  FCHK P0, R3, R50 ;  /* 0x0000003203007302 */ /* 0x008e220000000000 */
[----:B------:R-:W-:-:S04]  /*1d90*/  FFMA R6, R37, R6, R37 ;  /* 0x0000000625067223 */ /* 0x000fc80000000025 */
        /* <DEDUP_REMOVED lines=9> */
.L_x_53:
[----:B------:R-:W-:Y:S05]  /*1e30*/  BSYNC.RECONVERGENT B3 ;  /* 0x0000000000037941 */ /* 0x000fea0003800200 */
.L_x_52:
        /* <DEDUP_REMOVED lines=15> */
.L_x_55:
[----:B------:R-:W-:Y:S05]  /*1f30*/  BSYNC.RECONVERGENT B3 ;  /* 0x0000000000037941 */ /* 0x000fea0003800200 */
.L_x_54:
        /* <DEDUP_REMOVED lines=15> */
.L_x_57:
[----:B------:R-:W-:Y:S05]  /*2030*/  BSYNC.RECONVERGENT B3 ;  /* 0x0000000000037941 */ /* 0x000fea0003800200 */
.L_x_56:
[----:B------:R0:W2:Y:S01]  /*2040*/  LDG.E R47, desc[UR6][R48.64] ;  /* 0x00000006302f7981 */ /* 0x0000a2000c1e1900 */
[----:B------:R-:W-:Y:S01]  /*2050*/  FMUL R5, R44, R44 ;  /* 0x0000002c2c057220 */ /* 0x000fe20000400000 */
[----:B------:R-:W1:Y:S01]  /*2060*/  MUFU.RCP R37, R50 ;  /* 0x0000003200257308 */ /* 0x000e620000001000 */
[----:B------:R-:W-:Y:S01]  /*2070*/  FMUL R4, R50, 0.5 ;  /* 0x3f00000032047820 */ /* 0x000fe20000400000 */
[----:B------:R-:W-:Y:S01]  /*2080*/  BSSY.RECONVERGENT B3, `(.L_x_58) ;  /* 0x0000012000037945 */ /* 0x000fe20003800200 */
[----:B------:R-:W-:-:S04]  /*2090*/  FFMA R5, R42, R42, R5 ;  /* 0x0000002a2a057223 */ /* 0x000fc80000000005 */
[----:B0-----:R-:W-:-:S04]  /*20a0*/  FFMA R48, R46, R46, R5 ;  /* 0x0000002e2e307223 */ /* 0x001fc80000000005 */
[----:B--2---:R-:W-:-:S04]  /*20b0*/  FFMA R4, R48, -R4, R47 ;  /* 0x8000000430047223 */ /* 0x004fc8000000002f */
[----:B------:R-:W-:Y:S01]  /*20c0*/  FMUL R49, R4, 0.39999997615814208984 ;  /* 0x3ecccccc04317820 */ /* 0x000fe20000400000 */
[----:B-1----:R-:W-:-:S03]  /*20d0*/  FFMA R4, -R50, R37, 1 ;  /* 0x3f80000032047423 */ /* 0x002fc60000000125 */
[----:B------:R-:W-:Y:S01]  /*20e0*/  FMUL R35, R49, 1.3999999761581420898 ;  /* 0x3fb3333331237820 */ /* 0x000fe20000400000 */
[----:B------:R-:W-:-:S03]  /*20f0*/  FFMA R4, R37, R4, R37 ;  /* 0x0000000425047223 */ /* 0x000fc60000000025 */
        /* <DEDUP_REMOVED lines=10> */
.L_x_59:
[----:B------:R-:W-:Y:S05]  /*21a0*/  BSYNC.RECONVERGENT B3 ;  /* 0x0000000000037941 */ /* 0x000fea0003800200 */
.L_x_58:
        /* <DEDUP_REMOVED lines=12> */
.L_x_61:
[C---:B-1----:R-:W-:Y:S01]  /*2270*/  FMUL.FTZ R4, R6.reuse, R5 ;  /* 0x0000000506047220 */ /* 0x042fe20000410000 */
[----:B------:R-:W-:-:S03]  /*2280*/  FMUL.FTZ R53, R6, 0.5 ;  /* 0x3f00000006357820 */ /* 0x000fc60000410000 */
[----:B------:R-:W-:-:S04]  /*2290*/  FFMA R5, -R4, R4, R5 ;  /* 0x0000000404057223 */ /* 0x000fc80000000105 */
[----:B------:R-:W-:-:S07]  /*22a0*/  FFMA R53, R5, R53, R4 ;  /* 0x0000003505357223 */ /* 0x000fce0000000004 */
.L_x_62:
[----:B------:R-:W-:Y:S05]  /*22b0*/  BSYNC.RECONVERGENT B0 ;  /* 0x0000000000007941 */ /* 0x000fea0003800200 */
.L_x_60:
        /* <DEDUP_REMOVED lines=9> */
[----:B-1----:R-:W-:Y:S02]  /*2350*/  MOV R5, R52 ;  /* 0x0000003400057202 */ /* 0x002fe40000000f00 */
[----:B------:R-:W-:-:S07]  /*2360*/  MOV R4, 0x2380 ;  /* 0x0000238000047802 */ /* 0x000fce0000000f00 */
[----:B------:R-:W-:Y:S05]  /*2370*/  CALL.REL.NOINC `($__internal_1_$__cuda_sm20_sqrt_rn_f32_slowpath) ;  /* 0x00000024001c7944 */ /* 0x000fea0003c00000 */
[----:B------:R-:W-:Y:S05]  /*2380*/  BRA `(.L_x_65) ;  /* 0x0000000000107947 */ /* 0x000fea0003800000 */
.L_x_64:
[C---:B-1----:R-:W-:Y:S01]  /*2390*/  FMUL.FTZ R35, R5.reuse, R52 ;  /* 0x0000003405237220 */ /* 0x042fe20000410000 */
[----:B------:R-:W-:-:S03]  /*23a0*/  FMUL.FTZ R5, R5, 0.5 ;  /* 0x3f00000005057820 */ /* 0x000fc60000410000 */
[----:B------:R-:W-:-:S04]  /*23b0*/  FFMA R34, -R35, R35, R52 ;  /* 0x0000002323227223 */ /* 0x000fc80000000134 */
[----:B------:R-:W-:-:S07]  /*23c0*/  FFMA R34, R34, R5, R35 ;  /* 0x0000000522227223 */ /* 0x000fce0000000023 */
.L_x_65:
[----:B------:R-:W-:Y:S05]  /*23d0*/  BSYNC.RECONVERGENT B0 ;  /* 0x0000000000007941 */ /* 0x000fea0003800200 */
.L_x_63:
        /* <DEDUP_REMOVED lines=10> */
.L_x_67:
[----:B-1----:R-:W-:Y:S01]  /*2480*/  FMUL.FTZ R5, R48, R35 ;  /* 0x0000002330057220 */ /* 0x002fe20000410000 */
[----:B------:R-:W-:-:S03]  /*2490*/  FMUL.FTZ R4, R35, 0.5 ;  /* 0x3f00000023047820 */ /* 0x000fc60000410000 */
[----:B------:R-:W-:-:S04]  /*24a0*/  FFMA R34, -R5, R5, R48 ;  /* 0x0000000505227223 */ /* 0x000fc80000000130 */
[----:B------:R-:W-:-:S07]  /*24b0*/  FFMA R34, R34, R4, R5 ;  /* 0x0000000422227223 */ /* 0x000fce0000000005 */
.L_x_68:
[----:B------:R-:W-:Y:S05]  /*24c0*/  BSYNC.RECONVERGENT B0 ;  /* 0x0000000000007941 */ /* 0x000fea0003800200 */
.L_x_66:
[----:B------:R-:W-:Y:S01]  /*24d0*/  FADD R34, R34, R23 ;  /* 0x0000001722227221 */ /* 0x000fe20000000000 */
[----:B------:R-:W-:Y:S01]  /*24e0*/  FADD R4, R2, -R3 ;  /* 0x8000000302047221 */ /* 0x000fe20000000000 */
[----:B------:R-:W-:Y:S01]  /*24f0*/  FADD R50, R32, -R50 ;  /* 0x8000003220327221 */ /* 0x000fe20000000000 */
[----:B------:R-:W-:Y:S01]  /*2500*/  FMUL R39, R39, 0.5 ;  /* 0x3f00000027277820 */ /* 0x000fe20000400000 */
[----:B------:R-:W-:Y:S01]  /*2510*/  FADD R34, R34, R21 ;  /* 0x0000001522227221 */ /* 0x000fe20000000000 */
[----:B------:R-:W-:Y:S01]  /*2520*/  FADD R51, R20, R51 ;  /* 0x0000003314337221 */ /* 0x000fe20000000000 */
[----:B------:R-:W-:Y:S01]  /*2530*/  FADD R47, R22, -R47 ;  /* 0x8000002f162f7221 */ /* 0x000fe20000000000 */
[----:B------:R-:W-:Y:S01]  /*2540*/  FADD R6, R28, -R45 ;  /* 0x8000002d1c067221 */ /* 0x000fe20000000000 */
[----:B------:R-:W-:Y:S01]  /*2550*/  FADD R53, R34, R53 ;  /* 0x0000003522357221 */ /* 0x000fe20000000000 */
[----:B------:R-:W-:Y:S01]  /*2560*/  FADD R34, R2, R3 ;  /* 0x0000000302227221 */ /* 0x000fe20000000000 */
[----:B------:R-:W-:Y:S01]  /*2570*/  FADD R3, R29, -R43 ;  /* 0x8000002b1d037221 */ /* 0x000fe20000000000 */
[----:B------:R-:W-:Y:S01]  /*2580*/  FMUL R40, R40, 0.5 ;  /* 0x3f00000028287820 */ /* 0x000fe20000400000 */
[----:B------:R-:W-:Y:S01]  /*2590*/  FMUL R52, R52, R53 ;  /* 0x0000003534347220 */ /* 0x000fe20000400000 */
[----:B------:R-:W-:Y:S01]  /*25a0*/  FFMA R5, R43, R42, R19 ;  /* 0x0000002a2b057223 */ /* 0x000fe20000000013 */
[----:B------:R-:W-:Y:S01]  /*25b0*/  FADD R38, R17, R38 ;  /* 0x0000002611267221 */ /* 0x000fe20000000000 */
[----:B------:R-:W-:Y:S01]  /*25c0*/  FMUL R41, R41, 0.5 ;  /* 0x3f00000029297820 */ /* 0x000fe20000400000 */
[C---:B------:R-:W-:Y:S01]  /*25d0*/  FFMA R4, R52.reuse, R4, R9 ;  /* 0x0000000434047223 */ /* 0x040fe20000000009 */
[C---:B------:R-:W-:Y:S01]  /*25e0*/  FFMA R11, R52.reuse, R50, R11 ;  /* 0x00000032340b7223 */ /* 0x040fe2000000000b */
[C---:B------:R-:W-:Y:S01]  /*25f0*/  FFMA R8, R52.reuse, R3, R8 ;  /* 0x0000000334087223 */ /* 0x040fe20000000008 */
[----:B------:R-:W-:Y:S01]  /*2600*/  FFMA R10, R52, R47, R10 ;  /* 0x0000002f340a7223 */ /* 0x000fe2000000000a */
[-C--:B------:R-:W-:Y:S01]  /*2610*/  FFMA R51, R51, R39.reuse, R4 ;  /* 0x0000002733337223 */ /* 0x080fe20000000004 */
[-C--:B------:R-:W-:Y:S01]  /*2620*/  FFMA R11, R34, R39.reuse, R11 ;  /* 0x00000027220b7223 */ /* 0x080fe2000000000b */
[----:B------:R-:W-:Y:S01]  /*2630*/  FADD R4, R29, R43 ;  /* 0x0000002b1d047221 */ /* 0x000fe20000000000 */
[----:B------:R-:W-:Y:S01]  /*2640*/  FFMA R3, R49, R42, R15 ;  /* 0x0000002a31037223 */ /* 0x000fe2000000000f */
[----:B------:R-:W-:Y:S01]  /*2650*/  FFMA R7, R52, R6, R7 ;  /* 0x0000000634077223 */ /* 0x000fe20000000007 */
[----:B------:R-:W-:Y:S01]  /*2660*/  FFMA R42, R45, R42, R18 ;  /* 0x0000002a2d2a7223 */ /* 0x000fe20000000012 */
[-C--:B------:R-:W-:Y:S01]  /*2670*/  FFMA R11, R4, R40.reuse, R11 ;  /* 0x00000028040b7223 */ /* 0x080fe2000000000b */
[-C--:B------:R-:W-:Y:S01]  /*2680*/  FFMA R3, R3, R39.reuse, R10 ;  /* 0x0000002703037223 */ /* 0x080fe2000000000a */
[CC--:B------:R-:W-:Y:S01]  /*2690*/  FFMA R9, R5.reuse, R39.reuse, R8 ;  /* 0x0000002705097223 */ /* 0x0c0fe20000000008 */
[----:B------:R-:W-:Y:S01]  /*26a0*/  FFMA R51, R5, R40, R51 ;  /* 0x0000002805337223 */ /* 0x000fe20000000033 */
[-C--:B------:R-:W-:Y:S01]  /*26b0*/  FFMA R4, R49, R44.reuse, R14 ;  /* 0x0000002c31047223 */ /* 0x080fe2000000000e */
[----:B------:R-:W-:Y:S01]  /*26c0*/  FFMA R7, R42, R39, R7 ;  /* 0x000000272a077223 */ /* 0x000fe20000000007 */
[----:B------:R-:W-:Y:S01]  /*26d0*/  FFMA R5, R45, R44, R16 ;  /* 0x0000002c2d057223 */ /* 0x000fe20000000010 */
[----:B------:R-:W-:Y:S01]  /*26e0*/  FFMA R10, R49, R46, R13 ;  /* 0x0000002e310a7223 */ /* 0x000fe2000000000d */
[-C--:B------:R-:W-:Y:S01]  /*26f0*/  FFMA R3, R4, R40.reuse, R3 ;  /* 0x0000002804037223 */ /* 0x080fe20000000003 */
[----:B------:R-:W-:Y:S01]  /*2700*/  FADD R6, R28, R45 ;  /* 0x0000002d1c067221 */ /* 0x000fe20000000000 */
[-C--:B------:R-:W-:Y:S01]  /*2710*/  FFMA R38, R38, R40.reuse, R9 ;  /* 0x0000002826267223 */ /* 0x080fe20000000009 */
[C---:B------:R-:W-:Y:S01]  /*2720*/  FFMA R7, R5.reuse, R40, R7 ;  /* 0x0000002805077223 */ /* 0x040fe20000000007 */
[----:B------:R-:W-:Y:S01]  /*2730*/  FADD R4, R12, R37 ;  /* 0x000000250c047221 */ /* 0x000fe20000000000 */
[-C--:B------:R-:W-:Y:S01]  /*2740*/  FFMA R11, R6, R41.reuse, R11 ;  /* 0x00000029060b7223 */ /* 0x080fe2000000000b */
[-C--:B------:R-:W-:Y:S01]  /*2750*/  FFMA R10, R10, R41.reuse, R3 ;  /* 0x000000290a0a7223 */ /* 0x080fe20000000003 */
[-C--:B------:R-:W-:Y:S01]  /*2760*/  FFMA R9, R42, R41.reuse, R51 ;  /* 0x000000292a097223 */ /* 0x080fe20000000033 */
[-C--:B------:R-:W-:Y:S01]  /*2770*/  FFMA R8, R5, R41.reuse, R38 ;  /* 0x0000002905087223 */ /* 0x080fe20000000026 */
[----:B------:R-:W-:-:S07]  /*2780*/  FFMA R7, R4, R41, R7 ;  /* 0x0000002904077223 */ /* 0x000fce0000000007 */
.L_x_51:
[----:B------:R-:W-:Y:S05]  /*2790*/  BSYNC.RECONVERGENT B2 ;  /* 0x0000000000027941 */ /* 0x000fea0003800200 */
.L_x_49:
[----:B------:R-:W0:Y:S08]  /*27a0*/  LDC.64 R34, c[0x0][0x388] ;  /* 0x0000e200ff227b82 */ /* 0x000e300000000a00 */
[----:B------:R-:W1:Y:S01]  /*27b0*/  LDC.64 R4, c[0x0][0x390] ;  /* 0x0000e400ff047b82 */ /* 0x000e620000000a00 */
[----:B0-----:R-:W-:-:S06]  /*27c0*/  IMAD.WIDE R34, R31, 0x4, R34 ;  /* 0x000000041f227825 */ /* 0x001fcc00078e0222 */
[----:B------:R-:W2:Y:S01]  /*27d0*/  LDG.E R34, desc[UR6][R34.64] ;  /* 0x0000000622227981 */ /* 0x000ea2000c1e1900 */
[----:B------:R-:W-:Y:S01]  /*27e0*/  IADD3 R24, P0, PT, R24, UR12, RZ ;  /* 0x0000000c18187c10 */ /* 0x000fe2000ff1e0ff */
[----:B-1----:R-:W-:Y:S01]  /*27f0*/  IMAD.WIDE R4, R31, 0x4, R4 ;  /* 0x000000041f047825 */ /* 0x002fe200078e0204 */
[----:B------:R-:W-:Y:S02]  /*2800*/  IADD3 R48, P1, PT, R26, UR12, RZ ;  /* 0x0000000c1a307c10 */ /* 0x000fe4000ff3e0ff */
[----:B------:R-:W-:Y:S02]  /*2810*/  IADD3.X R25, PT, PT, R25, UR4, RZ, P0, !PT ;  /* 0x0000000419197c10 */ /* 0x000fe400087fe4ff */
[----:B------:R-:W-:Y:S01]  /*2820*/  IADD3.X R49, PT, PT, R27, UR4, RZ, P1, !PT ;  /* 0x000000041b317c10 */ /* 0x000fe20008ffe4ff */
[----:B------:R0:W5:Y:S04]  /*2830*/  LDG.E R46, desc[UR6][R4.64] ;  /* 0x00000006042e7981 */ /* 0x000168000c1e1900 */
[----:B------:R0:W5:Y:S04]  /*2840*/  LDG.E R45, desc[UR6][R24.64] ;  /* 0x00000006182d7981 */ /* 0x000168000c1e1900 */
[----:B------:R0:W5:Y:S01]  /*2850*/  LDG.E R44, desc[UR6][R48.64] ;  /* 0x00000006302c7981 */ /* 0x000162000c1e1900 */
[----:B------:R-:W-:Y:S01]  /*2860*/  BSSY.RECONVERGENT B2, `(.L_x_69) ;  /* 0x00000e8000027945 */ /* 0x000fe20003800200 */
[----:B--2---:R-:W-:-:S02]  /*2870*/  ISETP.GT.U32.AND P0, PT, R34, -0x1, PT ;  /* 0xffffffff2200780c */ /* 0x004fc40003f04070 */
        /* <DEDUP_REMOVED lines=20> */
[----:B-1----:R-:W-:-:S02]  /*29c0*/  FADD R26, R20, UR9 ;  /* 0x00000009141a7e21 */ /* 0x002fc40008000000 */
        /* <DEDUP_REMOVED lines=30> */
.L_x_70:
[----:B------:R-:W0:Y:S01]  /*2bb0*/  LDCU.64 UR8, c[0x0][0x398] ;  /* 0x00007300ff0877ac */ /* 0x000e220008000a00 */
[----:B------:R-:W1:Y:S01]  /*2bc0*/  LDC.64 R40, c[0x0][0x398] ;  /* 0x0000e600ff287b82 */ /* 0x000e620000000a00 */
[----:B0-----:R-:W-:-:S04]  /*2bd0*/  LEA R4, P0, R34, UR8, 0x2 ;  /* 0x0000000822047c11 */ /* 0x001fc8000f8010ff */
[----:B------:R-:W-:-:S03]  /*2be0*/  LEA.HI.X R5, R34, UR9, R3, 0x2, P0 ;  /* 0x0000000922057c11 */ /* 0x000fc600080f1403 */
[----:B------:R-:W0:Y:S02]  /*2bf0*/  LDC R3, c[0x0][0x380] ;  /* 0x0000e000ff037b82 */ /* 0x000e240000000800 */
[----:B------:R2:W3:Y:S02]  /*2c00*/  LDG.E R47, desc[UR6][R4.64] ;  /* 0x00000006042f7981 */ /* 0x0004e4000c1e1900 */
[----:B--2---:R-:W-:-:S04]  /*2c10*/  IADD3 R4, P0, PT, R4, UR12, RZ ;  /* 0x0000000c04047c10 */ /* 0x004fc8000ff1e0ff */
[----:B------:R-:W-:-:S05]  /*2c20*/  IADD3.X R5, PT, PT, R5, UR4, RZ, P0, !PT ;  /* 0x0000000405057c10 */ /* 0x000fca00087fe4ff */
[----:B------:R-:W2:Y:S01]  /*2c30*/  LDG.E R43, desc[UR6][R4.64] ;  /* 0x00000006042b7981 */ /* 0x000ea2000c1e1900 */
[----:B------:R-:W-:Y:S01]  /*2c40*/  BSSY.RECONVERGENT B3, `(.L_x_72) ;  /* 0x0000014000037945 */ /* 0x000fe20003800200 */
[----:B0-----:R-:W-:-:S05]  /*2c50*/  LEA R3, R3, R34, 0x1 ;  /* 0x0000002203037211 */ /* 0x001fca00078e08ff */
[----:B-1----:R-:W-:-:S03]  /*2c60*/  IMAD.WIDE R40, R3, 0x4, R40 ;  /* 0x0000000403287825 */ /* 0x002fc600078e0228 */
[----:B------:R-:W-:-:S04]  /*2c70*/  IADD3 R52, P1, PT, R40, UR12, RZ ;  /* 0x0000000c28347c10 */ /* 0x000fc8000ff3e0ff */
[----:B------:R-:W-:Y:S02]  /*2c80*/  IADD3 R26, P2, PT, R52, UR12, RZ ;  /* 0x0000000c341a7c10 */ /* 0x000fe4000ff5e0ff */
[----:B------:R-:W-:Y:S01]  /*2c90*/  IADD3.X R53, PT, PT, R41, UR4, RZ, P1, !PT ;  /* 0x0000000429357c10 */ /* 0x000fe20008ffe4ff */
[----:B---3--:R-:W0:Y:S02]  /*2ca0*/  MUFU.RCP R6, R47 ;  /* 0x0000002f00067308 */ /* 0x008e240000001000 */
[----:B0-----:R-:W-:-:S06]  /*2cb0*/  FFMA R27, -R47, R6, 1 ;  /* 0x3f8000002f1b7423 */ /* 0x001fcc0000000106 */
[----:B--2---:R-:W0:Y:S01]  /*2cc0*/  FCHK P0, R43, R47 ;  /* 0x0000002f2b007302 */ /* 0x004e220000000000 */
[----:B------:R-:W-:Y:S01]  /*2cd0*/  FFMA R6, R6, R27, R6 ;  /* 0x0000001b06067223 */ /* 0x000fe20000000006 */
[----:B------:R-:W-:-:S03]  /*2ce0*/  IADD3.X R27, PT, PT, R53, UR4, RZ, P2, !PT ;  /* 0x00000004351b7c10 */ /* 0x000fc600097fe4ff */
        /* <DEDUP_REMOVED lines=9> */
.L_x_73:
[----:B------:R-:W-:Y:S05]  /*2d80*/  BSYNC.RECONVERGENT B3 ;  /* 0x0000000000037941 */ /* 0x000fea0003800200 */
.L_x_72:
        /* <DEDUP_REMOVED lines=15> */
.L_x_75:
[----:B------:R-:W-:Y:S05]  /*2e80*/  BSYNC.RECONVERGENT B3 ;  /* 0x0000000000037941 */ /* 0x000fea0003800200 */
.L_x_74:
        /* <DEDUP_REMOVED lines=15> */
.L_x_77:
[----:B------:R-:W-:Y:S05]  /*2f80*/  BSYNC.RECONVERGENT B3 ;  /* 0x0000000000037941 */ /* 0x000fea0003800200 */
.L_x_76:
[----:B------:R-:W2:Y:S01]  /*2f90*/  LDG.E R27, desc[UR6][R26.64] ;  /* 0x000000061a1b7981 */ /* 0x000ea2000c1e1900 */
[----:B------:R-:W-:Y:S01]  /*2fa0*/  FMUL R3, R40, R40 ;  /* 0x0000002828037220 */ /* 0x000fe20000400000 */
[----:B------:R-:W0:Y:S01]  /*2fb0*/  MUFU.RCP R36, R47 ;  /* 0x0000002f00247308 */ /* 0x000e220000001000 */
[----:B------:R-:W-:Y:S01]  /*2fc0*/  FMUL R6, R47, 0.5 ;  /* 0x3f0000002f067820 */ /* 0x000fe20000400000 */
[----:B------:R-:W-:Y:S01]  /*2fd0*/  BSSY.RECONVERGENT B3, `(.L_x_78) ;  /* 0x0000012000037945 */ /* 0x000fe20003800200 */
[----:B------:R-:W-:-:S04]  /*2fe0*/  FFMA R4, R42, R42, R3 ;  /* 0x0000002a2a047223 */ /* 0x000fc80000000003 */
[----:B------:R-:W-:Y:S01]  /*2ff0*/  FFMA R3, R31, R31, R4 ;  /* 0x0000001f1f037223 */ /* 0x000fe20000000004 */
[----:B0-----:R-:W-:-:S04]  /*3000*/  FFMA R5, -R47, R36, 1 ;  /* 0x3f8000002f057423 */ /* 0x001fc80000000124 */
[----:B------:R-:W-:Y:S01]  /*3010*/  FFMA R4, R36, R5, R36 ;  /* 0x0000000524047223 */ /* 0x000fe20000000024 */
[----:B--2---:R-:W-:-:S04]  /*3020*/  FFMA R6, R3, -R6, R27 ;  /* 0x8000000603067223 */ /* 0x004fc8000000001b */
        /* <DEDUP_REMOVED lines=12> */
.L_x_79:
[----:B------:R-:W-:Y:S05]  /*30f0*/  BSYNC.RECONVERGENT B3 ;  /* 0x0000000000037941 */ /* 0x000fea0003800200 */
.L_x_78:
        /* <DEDUP_REMOVED lines=8> */
[----:B-1----:R-:W-:-:S07]  /*3180*/  MOV R4, 0x31a0 ;  /* 0x000031a000047802 */ /* 0x002fce0000000f00 */
[----:B------:R-:W-:Y:S05]  /*3190*/  CALL.REL.NOINC `($__internal_1_$__cuda_sm20_sqrt_rn_f32_slowpath) ;  /* 0x0000001400947944 */ /* 0x000fea0003c00000 */
[----:B------:R-:W-:Y:S01]  /*31a0*/  MOV R52, R34 ;  /* 0x0000002200347202 */ /* 0x000fe20000000f00 */
[----:B------:R-:W-:Y:S06]  /*31b0*/  BRA `(.L_x_82) ;  /* 0x0000000000107947 */ /* 0x000fec0003800000 */
.L_x_81:
[C---:B-1----:R-:W-:Y:S01]  /*31c0*/  FMUL.FTZ R52, R4.reuse, R5 ;  /* 0x0000000504347220 */ /* 0x042fe20000410000 */
[----:B------:R-:W-:-:S03]  /*31d0*/  FMUL.FTZ R4, R4, 0.5 ;  /* 0x3f00000004047820 */ /* 0x000fc60000410000 */
[----:B------:R-:W-:-:S04]  /*31e0*/  FFMA R5, -R52, R52, R5 ;  /* 0x0000003434057223 */ /* 0x000fc80000000105 */
[----:B------:R-:W-:-:S07]  /*31f0*/  FFMA R52, R5, R4, R52 ;  /* 0x0000000405347223 */ /* 0x000fce0000000034 */
.L_x_82:
[----:B------:R-:W-:Y:S05]  /*3200*/  BSYNC.RECONVERGENT B0 ;  /* 0x0000000000007941 */ /* 0x000fea0003800200 */
.L_x_80:
        /* <DEDUP_REMOVED lines=13> */
.L_x_84:
[C---:B-1----:R-:W-:Y:S01]  /*32e0*/  FMUL.FTZ R34, R4.reuse, R51 ;  /* 0x0000003304227220 */ /* 0x042fe20000410000 */
[----:B------:R-:W-:-:S03]  /*32f0*/  FMUL.FTZ R4, R4, 0.5 ;  /* 0x3f00000004047820 */ /* 0x000fc60000410000 */
[----:B------:R-:W-:-:S04]  /*3300*/  FFMA R51, -R34, R34, R51 ;  /* 0x0000002222337223 */ /* 0x000fc80000000133 */
[----:B------:R-:W-:-:S07]  /*3310*/  FFMA R34, R51, R4, R34 ;  /* 0x0000000433227223 */ /* 0x000fce0000000022 */
.L_x_85:
[----:B------:R-:W-:Y:S05]  /*3320*/  BSYNC.RECONVERGENT B0 ;  /* 0x0000000000007941 */ /* 0x000fea0003800200 */
.L_x_83:
[----:B------:R-:W-:Y:S01]  /*3330*/  IADD3 R5, PT, PT, R3, -0xd000000, RZ ;  /* 0xf300000003057810 */ /* 0x000fe20007ffe0ff */
[----:B------:R0:W1:Y:S01]  /*3340*/  MUFU.RSQ R4, R3 ;  /* 0x0000000300047308 */ /* 0x0000620000001400 */
[----:B------:R-:W-:Y:S01]  /*3350*/  BSSY.RECONVERGENT B0, `(.L_x_86) ;  /* 0x000000c000007945 */ /* 0x000fe20003800200 */
[----:B------:R-:W-:Y:S01]  /*3360*/  FMUL.D2 R51, R34, -0.20000000298023223877 ;  /* 0xbe4ccccd22337820 */ /* 0x000fe20000300000 */
[----:B------:R-:W-:-:S13]  /*3370*/  ISETP.GT.U32.AND P0, PT, R5, 0x727fffff, PT ;  /* 0x727fffff0500780c */ /* 0x000fda0003f04070 */
[----:B0-----:R-:W-:Y:S05]  /*3380*/  @!P0 BRA `(.L_x_87) ;  /* 0x0000000000108947 */ /* 0x001fea0003800000 */
[----:B------:R-:W-:Y:S02]  /*3390*/  MOV R5, R3 ;  /* 0x0000000300057202 */ /* 0x000fe40000000f00 */
[----:B-1----:R-:W-:-:S07]  /*33a0*/  MOV R4, 0x33c0 ;  /* 0x000033c000047802 */ /* 0x002fce0000000f00 */
[----:B------:R-:W-:Y:S05]  /*33b0*/  CALL.REL.NOINC `($__internal_1_$__cuda_sm20_sqrt_rn_f32_slowpath) ;  /* 0x00000014000c7944 */ /* 0x000fea0003c00000 */
[----:B------:R-:W-:Y:S05]  /*33c0*/  BRA `(.L_x_88) ;  /* 0x0000000000107947 */ /* 0x000fea0003800000 */
.L_x_87:
[----:B-1----:R-:W-:Y:S01]  /*33d0*/  FMUL.FTZ R34, R3, R4 ;  /* 0x0000000403227220 */ /* 0x002fe20000410000 */
[----:B------:R-:W-:-:S03]  /*33e0*/  FMUL.FTZ R4, R4, 0.5 ;  /* 0x3f00000004047820 */ /* 0x000fc60000410000 */
[----:B------:R-:W-:-:S04]  /*33f0*/  FFMA R3, -R34, R34, R3 ;  /* 0x0000002222037223 */ /* 0x000fc80000000103 */
[----:B------:R-:W-:-:S07]  /*3400*/  FFMA R34, R3, R4, R34 ;  /* 0x0000000403227223 */ /* 0x000fce0000000022 */
.L_x_88:
[----:B------:R-:W-:Y:S05]  /*3410*/  BSYNC.RECONVERGENT B0 ;  /* 0x0000000000007941 */ /* 0x000fea0003800200 */
.L_x_86:
[----:B------:R-:W-:Y:S01]  /*3420*/  FADD R34, R34, R23 ;  /* 0x0000001722227221 */ /* 0x000fe20000000000 */
[----:B------:R-:W-:Y:S01]  /*3430*/  FADD R5, R29, -R41 ;  /* 0x800000291d057221 */ /* 0x000fe20000000000 */
[----:B------:R-:W-:Y:S01]  /*3440*/  FADD R27, R22, -R27 ;  /* 0x8000001b161b7221 */ /* 0x000fe20000000000 */
[----:B------:R-:W-:Y:S01]  /*3450*/  FADD R47, R32, -R47 ;  /* 0x8000002f202f7221 */ /* 0x000fe20000000000 */
[----:B------:R-:W-:Y:S01]  /*3460*/  FADD R3, R34, R21 ;  /* 0x0000001522037221 */ /* 0x000fe20000000000 */
[----:B------:R-:W-:Y:S01]  /*3470*/  FADD R34, R2, -R43 ;  /* 0x8000002b02227221 */ /* 0x000fe20000000000 */
[----:B------:R-:W-:Y:S01]  /*3480*/  FADD R36, R28, -R39 ;  /* 0x800000271c247221 */ /* 0x000fe20000000000 */
[----:B------:R-:W-:Y:S01]  /*3490*/  FADD R43, R2, R43 ;  /* 0x0000002b022b7221 */ /* 0x000fe20000000000 */
[----:B------:R-:W-:Y:S01]  /*34a0*/  FADD R4, R3, R52 ;  /* 0x0000003403047221 */ /* 0x000fe20000000000 */
[----:B------:R-:W-:Y:S01]  /*34b0*/  FMUL R3, R46, 0.5 ;  /* 0x3f0000002e037820 */ /* 0x000fe20000400000 */
[----:B------:R-:W-:Y:S01]  /*34c0*/  FMUL R45, R45, 0.5 ;  /* 0x3f0000002d2d7820 */ /* 0x000fe20000400000 */
[----:B------:R-:W-:Y:S01]  /*34d0*/  FMUL R44, R44, 0.5 ;  /* 0x3f0000002c2c7820 */ /* 0x000fe20000400000 */
[----:B------:R-:W-:Y:S01]  /*34e0*/  FMUL R4, R51, R4 ;  /* 0x0000000433047220 */ /* 0x000fe20000400000 */
[----:B------:R-:W-:Y:S01]  /*34f0*/  FFMA R31, R26, R31, R13 ;  /* 0x0000001f1a1f7223 */ /* 0x000fe2000000000d */
[----:B------:R-:W-:-:S02]  /*3500*/  FADD R37, R12, R37 ;  /* 0x000000250c257221 */ /* 0x000fc40000000000 */
[----:B------:R-:W-:Y:S01]  /*3510*/  FFMA R34, R4, R34, R9 ;  /* 0x0000002204227223 */ /* 0x000fe20000000009 */
[----:B------:R-:W-:Y:S01]  /*3520*/  FADD R9, R20, R50 ;  /* 0x0000003214097221 */ /* 0x000fe20000000000 */
[C---:B------:R-:W-:Y:S01]  /*3530*/  FFMA R8, R4.reuse, R5, R8 ;  /* 0x0000000504087223 */ /* 0x040fe20000000008 */
[----:B------:R-:W-:Y:S01]  /*3540*/  FFMA R10, R4, R27, R10 ;  /* 0x0000001b040a7223 */ /* 0x000fe2000000000a */
[-C--:B------:R-:W-:Y:S01]  /*3550*/  FFMA R5, R26, R42.reuse, R15 ;  /* 0x0000002a1a057223 */ /* 0x080fe2000000000f */
[----:B------:R-:W-:Y:S01]  /*3560*/  FFMA R34, R9, R3, R34 ;  /* 0x0000000309227223 */ /* 0x000fe20000000022 */
[----:B------:R-:W-:Y:S01]  /*3570*/  FFMA R9, R41, R42, R19 ;  /* 0x0000002a29097223 */ /* 0x000fe20000000013 */
[C---:B------:R-:W-:Y:S01]  /*3580*/  FFMA R6, R4.reuse, R47, R11 ;  /* 0x0000002f04067223 */ /* 0x040fe2000000000b */
[----:B------:R-:W-:Y:S01]  /*3590*/  FFMA R7, R4, R36, R7 ;  /* 0x0000002404077223 */ /* 0x000fe20000000007 */
[----:B------:R-:W-:Y:S01]  /*35a0*/  FFMA R42, R39, R42, R18 ;  /* 0x0000002a272a7223 */ /* 0x000fe20000000012 */
[-C--:B------:R-:W-:Y:S01]  /*35b0*/  FFMA R10, R5, R3.reuse, R10 ;  /* 0x00000003050a7223 */ /* 0x080fe2000000000a */
[-C--:B------:R-:W-:Y:S01]  /*35c0*/  FFMA R6, R43, R3.reuse, R6 ;  /* 0x000000032b067223 */ /* 0x080fe20000000006 */
[-C--:B------:R-:W-:Y:S01]  /*35d0*/  FFMA R8, R9, R3.reuse, R8 ;  /* 0x0000000309087223 */ /* 0x080fe20000000008 */
[----:B------:R-:W-:Y:S01]  /*35e0*/  FFMA R4, R42, R3, R7 ;  /* 0x000000032a047223 */ /* 0x000fe20000000007 */
[----:B------:R-:W-:Y:S01]  /*35f0*/  FADD R5, R17, R38 ;  /* 0x0000002611057221 */ /* 0x000fe20000000000 */
[----:B------:R-:W-:Y:S01]  /*3600*/  FADD R41, R29, R41 ;  /* 0x000000291d297221 */ /* 0x000fe20000000000 */
[-C--:B------:R-:W-:Y:S01]  /*3610*/  FFMA R3, R26, R40.reuse, R14 ;  /* 0x000000281a037223 */ /* 0x080fe2000000000e */
[----:B------:R-:W-:Y:S01]  /*3620*/  FFMA R7, R39, R40, R16 ;  /* 0x0000002827077223 */ /* 0x000fe20000000010 */
[-C--:B------:R-:W-:Y:S01]  /*3630*/  FFMA R8, R5, R45.reuse, R8 ;  /* 0x0000002d05087223 */ /* 0x080fe20000000008 */
[-C--:B------:R-:W-:Y:S01]  /*3640*/  FFMA R6, R41, R45.reuse, R6 ;  /* 0x0000002d29067223 */ /* 0x080fe20000000006 */
[-C--:B------:R-:W-:Y:S01]  /*3650*/  FFMA R9, R9, R45.reuse, R34 ;  /* 0x0000002d09097223 */ /* 0x080fe20000000022 */
[----:B------:R-:W-:Y:S01]  /*3660*/  FADD R11, R28, R39 ;  /* 0x000000271c0b7221 */ /* 0x000fe20000000000 */
[-C--:B------:R-:W-:Y:S01]  /*3670*/  FFMA R10, R3, R45.reuse, R10 ;  /* 0x0000002d030a7223 */ /* 0x080fe2000000000a */
[C---:B------:R-:W-:Y:S01]  /*3680*/  FFMA R4, R7.reuse, R45, R4 ;  /* 0x0000002d07047223 */ /* 0x040fe20000000004 */
[-C--:B------:R-:W-:Y:S01]  /*3690*/  FFMA R8, R7, R44.reuse, R8 ;  /* 0x0000002c07087223 */ /* 0x080fe20000000008 */
[-C--:B------:R-:W-:Y:S01]  /*36a0*/  FFMA R11, R11, R44.reuse, R6 ;  /* 0x0000002c0b0b7223 */ /* 0x080fe20000000006 */
[-C--:B------:R-:W-:Y:S01]  /*36b0*/  FFMA R10, R31, R44.reuse, R10 ;  /* 0x0000002c1f0a7223 */ /* 0x080fe2000000000a */
[-C--:B------:R-:W-:Y:S01]  /*36c0*/  FFMA R9, R42, R44.reuse, R9 ;  /* 0x0000002c2a097223 */ /* 0x080fe20000000009 */
[----:B------:R-:W-:-:S07]  /*36d0*/  FFMA R7, R37, R44, R4 ;  /* 0x0000002c25077223 */ /* 0x000fce0000000004 */
.L_x_71:
[----:B------:R-:W-:Y:S05]  /*36e0*/  BSYNC.RECONVERGENT B2 ;  /* 0x0000000000027941 */ /* 0x000fea0003800200 */
.L_x_69:
[----:B------:R-:W0:Y:S01]  /*36f0*/  S2R R4, SR_TID.X ;  /* 0x0000000000047919 */ /* 0x000e220000002100 */
[----:B------:R-:W0:Y:S01]  /*3700*/  S2UR UR8, SR_CTAID.X ;  /* 0x00000000000879c3 */ /* 0x000e220000002500 */
[----:B------:R-:W1:Y:S07]  /*3710*/  LDCU.64 UR10, c[0x0][0x390] ;  /* 0x00007200ff0a77ac */ /* 0x000e6e0008000a00 */
[----:B------:R-:W0:Y:S08]  /*3720*/  LDC R3, c[0x0][0x360] ;  /* 0x0000d800ff037b82 */ /* 0x000e300000000800 */
[----:B------:R-:W2:Y:S01]  /*3730*/  LDC R6, c[0x0][0x380] ;  /* 0x0000e000ff067b82 */ /* 0x000ea20000000800 */
[----:B0-----:R-:W-:Y:S01]  /*3740*/  IMAD R3, R3, UR8, R4 ;  /* 0x0000000803037c24 */ /* 0x001fe2000f8e0204 */
[----:B------:R-:W0:Y:S04]  /*3750*/  LDCU.64 UR8, c[0x0][0x388] ;  /* 0x00007100ff0877ac */ /* 0x000e280008000a00 */
[----:B--2---:R-:W-:-:S04]  /*3760*/  LEA R3, R6, R3, 0x1 ;  /* 0x0000000306037211 */ /* 0x004fc800078e08ff */
[----:B------:R-:W-:-:S04]  /*3770*/  IADD3 R3, PT, PT, R3, R6, RZ ;  /* 0x0000000603037210 */ /* 0x000fc80007ffe0ff */
[----:B------:R-:W-:Y:S02]  /*3780*/  SHF.R.S32.HI R4, RZ, 0x1f, R3 ;  /* 0x0000001fff047819 */ /* 0x000fe40000011403 */
[C---:B------:R-:W-:Y:S02]  /*3790*/  SHF.L.U32 R26, R3.reuse, 0x2, RZ ;  /* 0x00000002031a7819 */ /* 0x040fe400000006ff */
[----:B------:R-:W-:Y:S02]  /*37a0*/  SHF.L.U64.HI R3, R3, 0x2, R4 ;  /* 0x0000000203037819 */ /* 0x000fe40000010204 */
[----:B0-----:R-:W-:-:S04]  /*37b0*/  IADD3 R4, P0, PT, R26, UR8, RZ ;  /* 0x000000081a047c10 */ /* 0x001fc8000ff1e0ff */
[----:B------:R-:W-:-:S05]  /*37c0*/  IADD3.X R5, PT, PT, R3, UR9, RZ, P0, !PT ;  /* 0x0000000903057c10 */ /* 0x000fca00087fe4ff */
[----:B------:R1:W2:Y:S01]  /*37d0*/  LDG.E R31, desc[UR6][R4.64] ;  /* 0x00000006041f7981 */ /* 0x0002a2000c1e1900 */
[----:B------:R-:W-:Y:S02]  /*37e0*/  IADD3 R24, P0, PT, R24, UR12, RZ ;  /* 0x0000000c18187c10 */ /* 0x000fe4000ff1e0ff */
[----:B------:R-:W-:Y:S02]  /*37f0*/  IADD3 R34, P1, PT, R48, UR12, RZ ;  /* 0x0000000c30227c10 */ /* 0x000fe4000ff3e0ff */
[----:B------:R-:W-:Y:S02]  /*3800*/  IADD3.X R25, PT, PT, R25, UR4, RZ, P0, !PT ;  /* 0x0000000419197c10 */ /* 0x000fe400087fe4ff */
[----:B------:R-:W-:Y:S02]  /*3810*/  IADD3.X R35, PT, PT, R49, UR4, RZ, P1, !PT ;  /* 0x0000000431237c10 */ /* 0x000fe40008ffe4ff */
[----:B-1----:R-:W-:Y:S02]  /*3820*/  IADD3 R4, P0, PT, R26, UR10, RZ ;  /* 0x0000000a1a047c10 */ /* 0x002fe4000ff1e0ff */
[----:B------:R0:W5:Y:S02]  /*3830*/  LDG.E R25, desc[UR6][R24.64] ;  /* 0x0000000618197981 */ /* 0x000164000c1e1900 */
[----:B------:R-:W-:-:S05]  /*3840*/  IADD3.X R5, PT, PT, R3, UR11, RZ, P0, !PT ;  /* 0x0000000b03057c10 */ /* 0x000fca00087fe4ff */
[----:B------:R0:W5:Y:S04]  /*3850*/  LDG.E R27, desc[UR6][R4.64] ;  /* 0x00000006041b7981 */ /* 0x000168000c1e1900 */
        /* <DEDUP_REMOVED lines=16> */
[----:B------:R-:W1:Y:S01]  /*3960*/  LDCU.128 UR20, c[0x3][0x30] ;  /* 0x00c00600ff1477ac */ /* 0x000e620008000c00 */
[----:B------:R-:W2:Y:S01]  /*3970*/  LDCU.128 UR16, c[0x3][0x20] ;  /* 0x00c00400ff1077ac */ /* 0x000ea20008000c00 */
[----:B------:R-:W3:Y:S01]  /*3980*/  LDCU UR9, c[0x3][0x14] ;  /* 0x00c00280ff0977ac */ /* 0x000ee20008000800 */
[----:B------:R-:W4:Y:S01]  /*3990*/  LDCU.64 UR10, c[0x3][0x8] ;  /* 0x00c00100ff0a77ac */ /* 0x000f220008000a00 */
[----:B0-----:R-:W-:Y:S01]  /*39a0*/  FADD R2, R2, UR8 ;  /* 0x0000000802027e21 */ /* 0x001fe20008000000 */
[----:B------:R-:W0:Y:S01]  /*39b0*/  LDCU.64 UR14, c[0x3][0x18] ;  /* 0x00c00300ff0e77ac */ /* 0x000e220008000a00 */
[----:B-1----:R-:W-:Y:S02]  /*39c0*/  FADD R15, R15, UR22 ;  /* 0x000000160f0f7e21 */ /* 0x002fe40008000000 */
[-C--:B------:R-:W-:Y:S01]  /*39d0*/  FFMA R11, R2, R0.reuse, R11 ;  /* 0x00000000020b7223 */ /* 0x080fe2000000000b */
[----:B------:R-:W1:Y:S01]  /*39e0*/  LDCU UR13, c[0x3][0x40] ;  /* 0x00c00800ff0d77ac */ /* 0x000e620008000800 */
[----:B------:R-:W-:Y:S01]  /*39f0*/  FADD R21, R14, UR23 ;  /* 0x000000170e157e21 */ /* 0x000fe20008000000 */
[----:B--2---:R-:W-:Y:S01]  /*3a00*/  FADD R5, R19, UR16 ;  /* 0x0000001013057e21 */ /* 0x004fe20008000000 */
[----:B------:R-:W-:Y:S01]  /*3a10*/  FADD R4, R18, UR19 ;  /* 0x0000001312047e21 */ /* 0x000fe20008000000 */
[----:B------:R-:W-:Y:S01]  /*3a20*/  FADD R17, R17, UR17 ;  /* 0x0000001111117e21 */ /* 0x000fe20008000000 */
[-C--:B------:R-:W-:Y:S01]  /*3a30*/  FFMA R10, R15, R0.reuse, R10 ;  /* 0x000000000f0a7223 */ /* 0x080fe2000000000a */
[----:B---3--:R-:W-:Y:S01]  /*3a40*/  FADD R20, R20, UR9 ;  /* 0x0000000914147e21 */ /* 0x008fe20008000000 */
[-C--:B------:R-:W-:Y:S01]  /*3a50*/  FFMA R8, R5, R0.reuse, R8 ;  /* 0x0000000005087223 */ /* 0x080fe20000000008 */
[C---:B------:R-:W-:Y:S01]  /*3a60*/  FADD R23, R16.reuse, UR20 ;  /* 0x0000001410177e21 */ /* 0x040fe20008000000 */
[----:B------:R-:W-:Y:S01]  /*3a70*/  FADD R27, R16, UR18 ;  /* 0x00000012101b7e21 */ /* 0x000fe20008000000 */
[-C--:B------:R-:W-:Y:S01]  /*3a80*/  FFMA R9, R20, R0.reuse, R9 ;  /* 0x0000000014097223 */ /* 0x080fe20000000009 */
[----:B----4-:R-:W-:Y:S01]  /*3a90*/  FADD R2, R29, UR10 ;  /* 0x0000000a1d027e21 */ /* 0x010fe20008000000 */
[----:B------:R-:W-:Y:S01]  /*3aa0*/  FFMA R0, R4, R0, R7 ;  /* 0x0000000004007223 */ /* 0x000fe20000000007 */
[-C--:B------:R-:W-:Y:S01]  /*3ab0*/  FFMA R10, R21, R25.reuse, R10 ;  /* 0x00000019150a7223 */ /* 0x080fe2000000000a */
[----:B0-----:R-:W-:Y:S01]  /*3ac0*/  FADD R6, R19, UR14 ;  /* 0x0000000e13067e21 */ /* 0x001fe20008000000 */
[-C--:B------:R-:W-:Y:S01]  /*3ad0*/  FFMA R11, R2, R25.reuse, R11 ;  /* 0x00000019020b7223 */ /* 0x080fe2000000000b */
[-C--:B------:R-:W-:Y:S01]  /*3ae0*/  FFMA R8, R17, R25.reuse, R8 ;  /* 0x0000001911087223 */ /* 0x080fe20000000008 */
[----:B------:R-:W-:Y:S01]  /*3af0*/  FADD R28, R28, UR11 ;  /* 0x0000000b1c1c7e21 */ /* 0x000fe20008000000 */
[-C--:B------:R-:W-:Y:S01]  /*3b00*/  FFMA R9, R6, R25.reuse, R9 ;  /* 0x0000001906097223 */ /* 0x080fe20000000009 */
[----:B------:R-:W-:Y:S01]  /*3b10*/  FMUL R7, R24, 0.5 ;  /* 0x3f00000018077820 */ /* 0x000fe20000400000 */
[----:B-1----:R-:W-:Y:S01]  /*3b20*/  FADD R13, R13, UR13 ;  /* 0x0000000d0d0d7e21 */ /* 0x002fe20008000000 */
[----:B------:R-:W-:Y:S01]  /*3b30*/  FADD R18, R18, UR15 ;  /* 0x0000000f12127e21 */ /* 0x000fe20008000000 */
        /* <DEDUP_REMOVED lines=8> */
.L_x_90:
        /* <DEDUP_REMOVED lines=8> */
[----:B------:R-:W-:Y:S01]  /*3c40*/  LEA R31, R6, R31, 0x1 ;  /* 0x0000001f061f7211 */ /* 0x000fe200078e08ff */
[----:B------:R-:W-:Y:S04]  /*3c50*/  BSSY.RECONVERGENT B3, `(.L_x_92) ;  /* 0x0000013000037945 */ /* 0x000fe80003800200 */
        /* <DEDUP_REMOVED lines=18> */
.L_x_93:
[----:B------:R-:W-:Y:S05]  /*3d80*/  BSYNC.RECONVERGENT B3 ;  /* 0x0000000000037941 */ /* 0x000fea0003800200 */
.L_x_92:
        /* <DEDUP_REMOVED lines=15> */
.L_x_95:
[----:B------:R-:W-:Y:S05]  /*3e80*/  BSYNC.RECONVERGENT B3 ;  /* 0x0000000000037941 */ /* 0x000fea0003800200 */
.L_x_94:
        /* <DEDUP_REMOVED lines=15> */
.L_x_97:
[----:B------:R-:W-:Y:S05]  /*3f80*/  BSYNC.RECONVERGENT B3 ;  /* 0x0000000000037941 */ /* 0x000fea0003800200 */
.L_x_96:
        /* <DEDUP_REMOVED lines=22> */
.L_x_99:
[----:B------:R-:W-:Y:S05]  /*40f0*/  BSYNC.RECONVERGENT B3 ;  /* 0x0000000000037941 */ /* 0x000fea0003800200 */
.L_x_98:
        /* <DEDUP_REMOVED lines=12> */
.L_x_101:
[C---:B-1----:R-:W-:Y:S01]  /*41c0*/  FMUL.FTZ R4, R6.reuse, R5 ;  /* 0x0000000506047220 */ /* 0x042fe20000410000 */
[----:B------:R-:W-:-:S03]  /*41d0*/  FMUL.FTZ R49, R6, 0.5 ;  /* 0x3f00000006317820 */ /* 0x000fc60000410000 */
[----:B------:R-:W-:-:S04]  /*41e0*/  FFMA R5, -R4, R4, R5 ;  /* 0x0000000404057223 */ /* 0x000fc80000000105 */
[----:B------:R-:W-:-:S07]  /*41f0*/  FFMA R49, R5, R49, R4 ;  /* 0x0000003105317223 */ /* 0x000fce0000000004 */
.L_x_102:
[----:B------:R-:W-:Y:S05]  /*4200*/  BSYNC.RECONVERGENT B0 ;  /* 0x0000000000007941 */ /* 0x000fea0003800200 */
.L_x_100:
        /* <DEDUP_REMOVED lines=13> */
.L_x_104:
[C---:B-1----:R-:W-:Y:S01]  /*42e0*/  FMUL.FTZ R35, R5.reuse, R48 ;  /* 0x0000003005237220 */ /* 0x042fe20000410000 */
[----:B------:R-:W-:-:S03]  /*42f0*/  FMUL.FTZ R5, R5, 0.5 ;  /* 0x3f00000005057820 */ /* 0x000fc60000410000 */
[----:B------:R-:W-:-:S04]  /*4300*/  FFMA R34, -R35, R35, R48 ;  /* 0x0000002323227223 */ /* 0x000fc80000000130 */
[----:B------:R-:W-:-:S07]  /*4310*/  FFMA R34, R34, R5, R35 ;  /* 0x0000000522227223 */ /* 0x000fce0000000023 */
.L_x_105:
[----:B------:R-:W-:Y:S05]  /*4320*/  BSYNC.RECONVERGENT B0 ;  /* 0x0000000000007941 */ /* 0x000fea0003800200 */
.L_x_103:
        /* <DEDUP_REMOVED lines=10> */
.L_x_107:
[----:B-1----:R-:W-:Y:S01]  /*43d0*/  FMUL.FTZ R34, R31, R4 ;  /* 0x000000041f227220 */ /* 0x002fe20000410000 */
[----:B------:R-:W-:-:S03]  /*43e0*/  FMUL.FTZ R4, R4, 0.5 ;  /* 0x3f00000004047820 */ /* 0x000fc60000410000 */
[----:B------:R-:W-:-:S04]  /*43f0*/  FFMA R31, -R34, R34, R31 ;  /* 0x00000022221f7223 */ /* 0x000fc8000000011f */
[----:B------:R-:W-:-:S07]  /*4400*/  FFMA R34, R31, R4, R34 ;  /* 0x000000041f227223 */ /* 0x000fce0000000022 */
.L_x_108:
[----:B------:R-:W-:Y:S05]  /*4410*/  BSYNC.RECONVERGENT B0 ;  /* 0x0000000000007941 */ /* 0x000fea0003800200 */
.L_x_106:
[----:B------:R-:W-:Y:S01]  /*4420*/  FADD R34, R34, R23 ;  /* 0x0000001722227221 */ /* 0x000fe20000000000 */
[C---:B------:R-:W-:Y:S01]  /*4430*/  FFMA R15, R0.reuse, R44, R15 ;  /* 0x0000002c000f7223 */ /* 0x040fe2000000000f */
[----:B------:R-:W-:Y:S01]  /*4440*/  FFMA R13, R0, R40, R13 ;  /* 0x00000028000d7223 */ /* 0x000fe2000000000d */
[----:B------:R-:W-:Y:S01]  /*4450*/  FADD R32, R32, -R46 ;  /* 0x8000002e20207221 */ /* 0x000fe20000000000 */
[----:B------:R-:W-:Y:S01]  /*4460*/  FADD R34, R34, R21 ;  /* 0x0000001522227221 */ /* 0x000fe20000000000 */
[----:B------:R-:W-:Y:S01]  /*4470*/  FFMA R21, R0, R42, R14 ;  /* 0x0000002a00157223 */ /* 0x000fe2000000000e */
[----:B------:R-:W-:Y:S01]  /*4480*/  FADD R39, R22, -R39 ;  /* 0x8000002716277221 */ /* 0x000fe20000000000 */
[----:B------:R-:W-:Y:S01]  /*4490*/  FADD R4, R2, -R45 ;  /* 0x8000002d02047221 */ /* 0x000fe20000000000 */
[----:B------:R-:W-:Y:S01]  /*44a0*/  FADD R49, R34, R49 ;  /* 0x0000003122317221 */ /* 0x000fe20000000000 */
[----:B------:R-:W-:Y:S01]  /*44b0*/  FADD R5, R29, -R43 ;  /* 0x8000002b1d057221 */ /* 0x000fe20000000000 */
[----:B------:R-:W-:Y:S01]  /*44c0*/  FADD R0, R28, -R41 ;  /* 0x800000291c007221 */ /* 0x000fe20000000000 */
[----:B------:R-:W-:Y:S01]  /*44d0*/  FADD R2, R2, R45 ;  /* 0x0000002d02027221 */ /* 0x000fe20000000000 */
[----:B------:R-:W-:Y:S01]  /*44e0*/  FMUL R48, R48, R49 ;  /* 0x0000003130307220 */ /* 0x000fe20000400000 */
[----:B------:R-:W-:Y:S01]  /*44f0*/  FADD R47, R20, R47 ;  /* 0x0000002f142f7221 */ /* 0x000fe20000000000 */
[-C--:B------:R-:W-:Y:S01]  /*4500*/  FFMA R19, R43, R44.reuse, R19 ;  /* 0x0000002c2b137223 */ /* 0x080fe20000000013 */
[----:B------:R-:W-:Y:S01]  /*4510*/  FFMA R18, R41, R44, R18 ;  /* 0x0000002c29127223 */ /* 0x000fe20000000012 */
[C---:B------:R-:W-:Y:S01]  /*4520*/  FFMA R11, R48.reuse, R32, R11 ;  /* 0x00000020300b7223 */ /* 0x040fe2000000000b */
[C---:B------:R-:W-:Y:S01]  /*4530*/  FFMA R10, R48.reuse, R39, R10 ;  /* 0x00000027300a7223 */ /* 0x040fe2000000000a */
[----:B------:R-:W-:Y:S01]  /*4540*/  FMUL R27, R27, 0.5 ;  /* 0x3f0000001b1b7820 */ /* 0x000fe20000400000 */
[C---:B------:R-:W-:Y:S01]  /*4550*/  FFMA R4, R48.reuse, R4, R9 ;  /* 0x0000000430047223 */ /* 0x040fe20000000009 */
[C---:B------:R-:W-:Y:S01]  /*4560*/  FFMA R8, R48.reuse, R5, R8 ;  /* 0x0000000530087223 */ /* 0x040fe20000000008 */
[----:B------:R-:W-:Y:S01]  /*4570*/  FFMA R7, R48, R0, R7 ;  /* 0x0000000030077223 */ /* 0x000fe20000000007 */
[----:B------:R-:W-:Y:S01]  /*4580*/  FADD R29, R29, R43 ;  /* 0x0000002b1d1d7221 */ /* 0x000fe20000000000 */
[----:B------:R-:W-:Y:S01]  /*4590*/  FADD R37, R17, R37 ;  /* 0x0000002511257221 */ /* 0x000fe20000000000 */
[----:B------:R-:W-:Y:S01]  /*45a0*/  FFMA R16, R41, R42, R16 ;  /* 0x0000002a29107223 */ /* 0x000fe20000000010 */
[-C--:B------:R-:W-:Y:S01]  /*45b0*/  FFMA R2, R2, R27.reuse, R11 ;  /* 0x0000001b02027223 */ /* 0x080fe2000000000b */
[-C--:B------:R-:W-:Y:S01]  /*45c0*/  FFMA R10, R15, R27.reuse, R10 ;  /* 0x0000001b0f0a7223 */ /* 0x080fe2000000000a */
[----:B------:R-:W-:Y:S01]  /*45d0*/  FMUL R25, R25, 0.5 ;  /* 0x3f00000019197820 */ /* 0x000fe20000400000 */
[-C--:B------:R-:W-:Y:S01]  /*45e0*/  FFMA R4, R47, R27.reuse, R4 ;  /* 0x0000001b2f047223 */ /* 0x080fe20000000004 */
[-C--:B------:R-:W-:Y:S01]  /*45f0*/  FFMA R8, R19, R27.reuse, R8 ;  /* 0x0000001b13087223 */ /* 0x080fe20000000008 */
[----:B------:R-:W-:Y:S01]  /*4600*/  FFMA R7, R18, R27, R7 ;  /* 0x0000001b12077223 */ /* 0x000fe20000000007 */
[----:B------:R-:W-:Y:S01]  /*4610*/  FADD R41, R28, R41 ;  /* 0x000000291c297221 */ /* 0x000fe20000000000 */
[----:B------:R-:W-:Y:S01]  /*4620*/  FADD R38, R12, R38 ;  /* 0x000000260c267221 */ /* 0x000fe20000000000 */
[-C--:B------:R-:W-:Y:S01]  /*4630*/  FFMA R2, R29, R25.reuse, R2 ;  /* 0x000000191d027223 */ /* 0x080fe20000000002 */
[-C--:B------:R-:W-:Y:S01]  /*4640*/  FFMA R10, R21, R25.reuse, R10 ;  /* 0x00000019150a7223 */ /* 0x080fe2000000000a */
[----:B------:R-:W-:Y:S01]  /*4650*/  FMUL R24, R24, 0.5 ;  /* 0x3f00000018187820 */ /* 0x000fe20000400000 */
[-C--:B------:R-:W-:Y:S01]  /*4660*/  FFMA R9, R19, R25.reuse, R4 ;  /* 0x0000001913097223 */ /* 0x080fe20000000004 */
[-C--:B------:R-:W-:Y:S01]  /*4670*/  FFMA R37, R37, R25.reuse, R8 ;  /* 0x0000001925257223 */ /* 0x080fe20000000008 */
[----:B------:R-:W-:Y:S01]  /*4680*/  FFMA R7, R16, R25, R7 ;  /* 0x0000001910077223 */ /* 0x000fe20000000007 */
[-C--:B------:R-:W-:Y:S01]  /*4690*/  FFMA R11, R41, R24.reuse, R2 ;  /* 0x00000018290b7223 */ /* 0x080fe20000000002 */
[-C--:B------:R-:W-:Y:S01]  /*46a0*/  FFMA R10, R13, R24.reuse, R10 ;  /* 0x000000180d0a7223 */ /* 0x080fe2000000000a */
[-C--:B------:R-:W-:Y:S01]  /*46b0*/  FFMA R9, R18, R24.reuse, R9 ;  /* 0x0000001812097223 */ /* 0x080fe20000000009 */
[-C--:B------:R-:W-:Y:S01]  /*46c0*/  FFMA R8, R16, R24.reuse, R37 ;  /* 0x0000001810087223 */ /* 0x080fe20000000025 */
[----:B------:R-:W-:-:S07]  /*46d0*/  FFMA R7, R38, R24, R7 ;  /* 0x0000001826077223 */ /* 0x000fce0000000007 */
.L_x_91:
[----:B------:R-:W-:Y:S05]  /*46e0*/  BSYNC.RECONVERGENT B2 ;  /* 0x0000000000027941 */ /* 0x000fea0003800200 */
.L_x_89:
[----:B------:R-:W0:Y:S01]  /*46f0*/  LDCU.64 UR8, c[0x0][0x3a0] ;  /* 0x00007400ff0877ac */ /* 0x000e220008000a00 */
[----:B------:R-:W-:Y:S02]  /*4700*/  MOV R5, UR5 ;  /* 0x0000000500057c02 */ /* 0x000fe40008000f00 */
[C---:B0-----:R-:W-:Y:S02]  /*4710*/  LEA R12, P0, R33.reuse, UR8, 0x2 ;  /* 0x00000008210c7c11 */ /* 0x041fe4000f8010ff */
[----:B------:R-:W-:Y:S02]  /*4720*/  IADD3 R26, P1, PT, R26, UR8, RZ ;  /* 0x000000081a1a7c10 */ /* 0x000fe4000ff3e0ff */
[----:B------:R-:W-:Y:S02]  /*4730*/  LEA.HI.X R13, R33, UR9, R30, 0x2, P0 ;  /* 0x00000009210d7c11 */ /* 0x000fe400080f141e */
[----:B------:R-:W-:Y:S02]  /*4740*/  IADD3.X R27, PT, PT, R3, UR9, RZ, P1, !PT ;  /* 0x00000009031b7c10 */ /* 0x000fe40008ffe4ff */
[----:B------:R-:W-:Y:S01]  /*4750*/  IADD3 R14, P0, PT, R12, UR12, RZ ;  /* 0x0000000c0c0e7c10 */ /* 0x000fe2000ff1e0ff */
[----:B------:R-:W-:Y:S01]  /*4760*/  IMAD.WIDE R2, R5, 0x4, R12 ;  /* 0x0000000405027825 */ /* 0x000fe200078e020c */
[----:B------:R-:W-:Y:S02]  /*4770*/  STG.E desc[UR6][R12.64], R11 ;  /* 0x0000000b0c007986 */ /* 0x000fe4000c101906 */
[----:B------:R-:W-:Y:S01]  /*4780*/  IADD3.X R15, PT, PT, R13, UR4, RZ, P0, !PT ;  /* 0x000000040d0f7c10 */ /* 0x000fe200087fe4ff */
[----:B------:R-:W-:-:S04]  /*4790*/  IMAD.WIDE R4, R5, 0x4, R2 ;  /* 0x0000000405047825 */ /* 0x000fc800078e0202 */
[----:B------:R-:W-:Y:S04]  /*47a0*/  STG.E desc[UR6][R14.64], R9 ;  /* 0x000000090e007986 */ /* 0x000fe8000c101906 */
[----:B------:R-:W-:Y:S04]  /*47b0*/  STG.E desc[UR6][R2.64], R8 ;  /* 0x0000000802007986 */ /* 0x000fe8000c101906 */
[----:B------:R-:W-:Y:S04]  /*47c0*/  STG.E desc[UR6][R26.64], R7 ;  /* 0x000000071a007986 */ /* 0x000fe8000c101906 */
[----:B------:R-:W-:Y:S01]  /*47d0*/  STG.E desc[UR6][R4.64], R10 ;  /* 0x0000000a04007986 */ /* 0x000fe2000c101906 */
[----:B------:R-:W-:Y:S05]  /*47e0*/  EXIT ;  /* 0x000000000000794d */ /* 0x000fea0003800000 */
        .weak           $__internal_1_$__cuda_sm20_sqrt_rn_f32_slowpath
        .type           $__internal_1_$__cuda_sm20_sqrt_rn_f32_slowpath,@function
        .size           $__internal_1_$__cuda_sm20_sqrt_rn_f32_slowpath,($__internal_2_$__cuda_sm3x_div_rn_noftz_f32_slowpath - $__internal_1_$__cuda_sm20_sqrt_rn_f32_slowpath)
$__internal_1_$__cuda_sm20_sqrt_rn_f32_slowpath:
[----:B------:R-:W-:-:S13]  /*47f0*/  LOP3.LUT P0, RZ, R5, 0x7fffffff, RZ, 0xc0, !PT ;  /* 0x7fffffff05ff7812 */ /* 0x000fda000780c0ff */
[----:B------:R-:W-:Y:S01]  /*4800*/  @!P0 MOV R34, R5 ;  /* 0x0000000500228202 */ /* 0x000fe20000000f00 */
[----:B------:R-:W-:Y:S06]  /*4810*/  @!P0 BRA `(.L_x_109) ;  /* 0x0000000000408947 */ /* 0x000fec0003800000 */
[----:B------:R-:W-:-:S13]  /*4820*/  FSETP.GEU.FTZ.AND P0, PT, R5, RZ, PT ;  /* 0x000000ff0500720b */ /* 0x000fda0003f1e000 */
[----:B------:R-:W-:Y:S01]  /*4830*/  @!P0 MOV R34, 0x7fffffff ;  /* 0x7fffffff00228802 */ /* 0x000fe20000000f00 */
[----:B------:R-:W-:Y:S06]  /*4840*/  @!P0 BRA `(.L_x_109) ;  /* 0x0000000000348947 */ /* 0x000fec0003800000 */
[----:B------:R-:W-:-:S13]  /*4850*/  FSETP.GTU.FTZ.AND P0, PT, |R5|, +INF , PT ;  /* 0x7f8000000500780b */ /* 0x000fda0003f1c200 */
[----:B------:R-:W-:Y:S01]  /*4860*/  @P0 FADD.FTZ R34, R5, 1 ;  /* 0x3f80000005220421 */ /* 0x000fe20000010000 */
[----:B------:R-:W-:Y:S06]  /*4870*/  @P0 BRA `(.L_x_109) ;  /* 0x0000000000280947 */ /* 0x000fec0003800000 */
[----:B------:R-:W-:-:S13]  /*4880*/  FSETP.NEU.FTZ.AND P0, PT, |R5|, +INF , PT ;  /* 0x7f8000000500780b */ /* 0x000fda0003f1d200 */
[----:B------:R-:W-:-:S04]  /*4890*/  @P0 FFMA R36, R5, 1.84467440737095516160e+19, RZ ;  /* 0x5f80000005240823 */ /* 0x000fc800000000ff */
[----:B------:R-:W0:Y:S02]  /*48a0*/  @P0 MUFU.RSQ R35, R36 ;  /* 0x0000002400230308 */ /* 0x000e240000001400 */
[----:B0-----:R-:W-:Y:S01]  /*48b0*/  @P0 FMUL.FTZ R34, R36, R35 ;  /* 0x0000002324220220 */ /* 0x001fe20000410000 */
[----:B------:R-:W-:-:S03]  /*48c0*/  @P0 FMUL.FTZ R35, R35, 0.5 ;  /* 0x3f00000023230820 */ /* 0x000fc60000410000 */
[----:B------:R-:W-:-:S04]  /*48d0*/  @P0 FADD.FTZ R6, -R34, -RZ ;  /* 0x800000ff22060221 */ /* 0x000fc80000010100 */
[----:B------:R-:W-:-:S04]  /*48e0*/  @P0 FFMA R6, R34, R6, R36 ;  /* 0x0000000622060223 */ /* 0x000fc80000000024 */
[----:B------:R-:W-:Y:S01]  /*48f0*/  @P0 FFMA R6, R6, R35, R34 ;  /* 0x0000002306060223 */ /* 0x000fe20000000022 */
[----:B------:R-:W-:-:S03]  /*4900*/  @!P0 MOV R34, R5 ;  /* 0x0000000500228202 */ /* 0x000fc60000000f00 */
[----:B------:R-:W-:-:S07]  /*4910*/  @P0 FMUL.FTZ R34, R6, 2.3283064365386962891e-10 ;  /* 0x2f80000006220820 */ /* 0x000fce0000410000 */
.L_x_109:
[----:B------:R-:W-:-:S04]  /*4920*/  HFMA2 R5, -RZ, RZ, 0, 0 ;  /* 0x00000000ff057431 */ /* 0x000fc800000001ff */
[----:B------:R-:W-:Y:S05]  /*4930*/  RET.REL.NODEC R4 `(_Z17cuda_compute_fluxiPiPfS0_S0_) ;  /* 0xffffffb404b07950 */ /* 0x000fea0003c3ffff */
        .weak           $__internal_2_$__cuda_sm3x_div_rn_noftz_f32_slowpath
        .type           $__internal_2_$__cuda_sm3x_div_rn_noftz_f32_slowpath,@function
        .size           $__internal_2_$__cuda_sm3x_div_rn_noftz_f32_slowpath,(.L_x_157 - $__internal_2_$__cuda_sm3x_div_rn_noftz_f32_slowpath)
$__internal_2_$__cuda_sm3x_div_rn_noftz_f32_slowpath:
[----:B------:R-:W-:Y:S01]  /*4940*/  SHF.R.U32.HI R6, RZ, 0x17, R5 ;  /* 0x00000017ff067819 */ /* 0x000fe20000011605 */
[----:B------:R-:W-:Y:S01]  /*4950*/  BSSY.RECONVERGENT B0, `(.L_x_110) ;  /* 0x0000063000007945 */ /* 0x000fe20003800200 */
[----:B------:R-:W-:Y:S02]  /*4960*/  SHF.R.U32.HI R37, RZ, 0x17, R4 ;  /* 0x00000017ff257819 */ /* 0x000fe40000011604 */
[----:B------:R-:W-:Y:S02]  /*4970*/  LOP3.LUT R6, R6, 0xff, RZ, 0xc0, !PT ;  /* 0x000000ff06067812 */ /* 0x000fe400078ec0ff */
[----:B------:R-:W-:Y:S02]  /*4980*/  LOP3.LUT R37, R37, 0xff, RZ, 0xc0, !PT ;  /* 0x000000ff25257812 */ /* 0x000fe400078ec0ff */
[----:B------:R-:W-:Y:S02]  /*4990*/  IADD3 R36, PT, PT, R6, -0x1, RZ ;  /* 0xffffffff06247810 */ /* 0x000fe40007ffe0ff */
[----:B------:R-:W-:-:S02]  /*49a0*/  IADD3 R38, PT, PT, R37, -0x1, RZ ;  /* 0xffffffff25267810 */ /* 0x000fc40007ffe0ff */
[----:B------:R-:W-:-:S04]  /*49b0*/  ISETP.GT.U32.AND P0, PT, R36, 0xfd, PT ;  /* 0x000000fd2400780c */ /* 0x000fc80003f04070 */
[----:B------:R-:W-:-:S13]  /*49c0*/  ISETP.GT.U32.OR P0, PT, R38, 0xfd, P0 ;  /* 0x000000fd2600780c */ /* 0x000fda0000704470 */
[----:B------:R-:W-:Y:S01]  /*49d0*/  @!P0 MOV R35, RZ ;  /* 0x000000ff00238202 */ /* 0x000fe20000000f00 */
[----:B------:R-:W-:Y:S06]  /*49e0*/  @!P0 BRA `(.L_x_111) ;  /* 0x00000000005c8947 */ /* 0x000fec0003800000 */
[----:B------:R-:W-:Y:S02]  /*49f0*/  FSETP.GTU.FTZ.AND P0, PT, |R4|, +INF , PT ;  /* 0x7f8000000400780b */ /* 0x000fe40003f1c200 */
[----:B------:R-:W-:-:S04]  /*4a00*/  FSETP.GTU.FTZ.AND P1, PT, |R5|, +INF , PT ;  /* 0x7f8000000500780b */ /* 0x000fc80003f3c200 */
        /* <DEDUP_REMOVED lines=16> */
[----:B------:R-:W-:Y:S01]  /*4b10*/  @P0 MOV R35, RZ ;  /* 0x000000ff00230202 */ /* 0x000fe20000000f00 */
[----:B------:R-:W-:Y:S01]  /*4b20*/  @!P0 FFMA R4, R4, 1.84467440737095516160e+19, RZ ;  /* 0x5f80000004048823 */ /* 0x000fe200000000ff */
[----:B------:R-:W-:Y:S01]  /*4b30*/  @!P0 MOV R35, 0xffffffc0 ;  /* 0xffffffc000238802 */ /* 0x000fe20000000f00 */
[----:B------:R-:W-:-:S03]  /*4b40*/  @!P1 FFMA R5, R5, 1.84467440737095516160e+19, RZ ;  /* 0x5f80000005059823 */ /* 0x000fc600000000ff */
[----:B------:R-:W-:-:S07]  /*4b50*/  @!P1 IADD3 R35, PT, PT, R35, 0x40, RZ ;  /* 0x0000004023239810 */ /* 0x000fce0007ffe0ff */
.L_x_111:
[----:B------:R-:W-:Y:S01]  /*4b60*/  LEA R36, R6, 0xc0800000, 0x17 ;  /* 0xc080000006247811 */ /* 0x000fe200078eb8ff */
[----:B------:R-:W-:Y:S01]  /*4b70*/  BSSY.RECONVERGENT B1, `(.L_x_116) ;  /* 0x0000036000017945 */ /* 0x000fe20003800200 */
[----:B------:R-:W-:Y:S02]  /*4b80*/  IADD3 R37, PT, PT, R37, -0x7f, RZ ;  /* 0xffffff8125257810 */ /* 0x000fe40007ffe0ff */
[----:B------:R-:W-:Y:S02]  /*4b90*/  IADD3 R5, PT, PT, -R36, R5, RZ ;  /* 0x0000000524057210 */ /* 0x000fe40007ffe1ff */
[C---:B------:R-:W-:Y:S01]  /*4ba0*/  IADD3 R6, PT, PT, R37.reuse, 0x7f, -R6 ;  /* 0x0000007f25067810 */ /* 0x040fe20007ffe806 */
[----:B------:R-:W-:Y:S01]  /*4bb0*/  IMAD R4, R37, -0x800000, R4 ;  /* 0xff80000025047824 */ /* 0x000fe200078e0204 */
[----:B------:R0:W1:Y:S02]  /*4bc0*/  MUFU.RCP R36, R5 ;  /* 0x0000000500247308 */ /* 0x0000640000001000 */
[----:B------:R-:W-:Y:S01]  /*4bd0*/  IADD3 R35, PT, PT, R6, R35, RZ ;  /* 0x0000002306237210 */ /* 0x000fe20007ffe0ff */
[----:B0-----:R-:W-:-:S04]  /*4be0*/  FADD.FTZ R5, -R5, -RZ ;  /* 0x800000ff05057221 */ /* 0x001fc80000010100 */
[----:B-1----:R-:W-:-:S04]  /*4bf0*/  FFMA R38, R36, R5, 1 ;  /* 0x3f80000024267423 */ /* 0x002fc80000000005 */
[----:B------:R-:W-:-:S04]  /*4c00*/  FFMA R36, R36, R38, R36 ;  /* 0x0000002624247223 */ /* 0x000fc80000000024 */
[----:B------:R-:W-:-:S04]  /*4c10*/  FFMA R38, R4, R36, RZ ;  /* 0x0000002404267223 */ /* 0x000fc800000000ff */
[----:B------:R-:W-:-:S04]  /*4c20*/  FFMA R51, R5, R38, R4 ;  /* 0x0000002605337223 */ /* 0x000fc80000000004 */
[----:B------:R-:W-:-:S04]  /*4c30*/  FFMA R51, R36, R51, R38 ;  /* 0x0000003324337223 */ /* 0x000fc80000000026 */
[----:B------:R-:W-:-:S04]  /*4c40*/  FFMA R4, R5, R51, R4 ;  /* 0x0000003305047223 */ /* 0x000fc80000000004 */
[----:B------:R-:W-:-:S05]  /*4c50*/  FFMA R5, R36, R4, R51 ;  /* 0x0000000424057223 */ /* 0x000fca0000000033 */
[----:B------:R-:W-:-:S04]  /*4c60*/  SHF.R.U32.HI R6, RZ, 0x17, R5 ;  /* 0x00000017ff067819 */ /* 0x000fc80000011605 */
[----:B------:R-:W-:-:S04]  /*4c70*/  LOP3.LUT R6, R6, 0xff, RZ, 0xc0, !PT ;  /* 0x000000ff06067812 */ /* 0x000fc800078ec0ff */
[----:B------:R-:W-:-:S04]  /*4c80*/  IADD3 R6, PT, PT, R6, R35, RZ ;  /* 0x0000002306067210 */ /* 0x000fc80007ffe0ff */
[----:B------:R-:W-:-:S04]  /*4c90*/  IADD3 R37, PT, PT, R6, -0x1, RZ ;  /* 0xffffffff06257810 */ /* 0x000fc80007ffe0ff */
        /* <DEDUP_REMOVED lines=10> */
[CCC-:B------:R-:W-:Y:S01]  /*4d40*/  FFMA.RP R37, R36.reuse, R4.reuse, R51.reuse ;  /* 0x0000000424257223 */ /* 0x1c0fe20000008033 */
[----:B------:R-:W-:Y:S01]  /*4d50*/  FFMA.RM R4, R36, R4, R51 ;  /* 0x0000000424047223 */ /* 0x000fe20000004033 */
[C---:B------:R-:W-:Y:S02]  /*4d60*/  ISETP.NE.AND P2, PT, R6.reuse, RZ, PT ;  /* 0x000000ff0600720c */ /* 0x040fe40003f45270 */
[----:B------:R-:W-:Y:S02]  /*4d70*/  LOP3.LUT R35, R35, 0x7fffff, RZ, 0xc0, !PT ;  /* 0x007fffff23237812 */ /* 0x000fe400078ec0ff */
[----:B------:R-:W-:Y:S02]  /*4d80*/  FSETP.NEU.FTZ.AND P0, PT, R37, R4, PT ;  /* 0x000000042500720b */ /* 0x000fe40003f1d000 */
[----:B------:R-:W-:Y:S02]  /*4d90*/  IADD3 R4, PT, PT, R6, 0x20, RZ ;  /* 0x0000002006047810 */ /* 0x000fe40007ffe0ff */
[----:B------:R-:W-:-:S02]  /*4da0*/  LOP3.LUT R35, R35, 0x800000, RZ, 0xfc, !PT ;  /* 0x0080000023237812 */ /* 0x000fc400078efcff */
[C---:B------:R-:W-:Y:S02]  /*4db0*/  ISETP.NE.AND P1, PT, R6.reuse, RZ, PT ;  /* 0x000000ff0600720c */ /* 0x040fe40003f25270 */
[----:B------:R-:W-:Y:S02]  /*4dc0*/  IADD3 R6, PT, PT, -R6, RZ, RZ ;  /* 0x000000ff06067210 */ /* 0x000fe40007ffe1ff */
[----:B------:R-:W-:Y:S02]  /*4dd0*/  SHF.L.U32 R4, R35, R4, RZ ;  /* 0x0000000423047219 */ /* 0x000fe400000006ff */
[----:B------:R-:W-:Y:S02]  /*4de0*/  SEL R6, R6, RZ, P2 ;  /* 0x000000ff06067207 */ /* 0x000fe40001000000 */
[----:B------:R-:W-:Y:S02]  /*4df0*/  ISETP.NE.AND P1, PT, R4, RZ, P1 ;  /* 0x000000ff0400720c */ /* 0x000fe40000f25270 */
[----:B------:R-:W-:-:S02]  /*4e00*/  SHF.R.U32.HI R35, RZ, R6, R35 ;  /* 0x00000006ff237219 */ /* 0x000fc40000011623 */
[----:B------:R-:W-:Y:S02]  /*4e10*/  PLOP3.LUT P0, PT, P0, P1, PT, 0xf8, 0x8f ;  /* 0x00000000008f781c */ /* 0x000fe40000703f70 */
[----:B------:R-:W-:Y:S02]  /*4e20*/  SHF.R.U32.HI R6, RZ, 0x1, R35 ;  /* 0x00000001ff067819 */ /* 0x000fe40000011623 */
[----:B------:R-:W-:-:S04]  /*4e30*/  SEL R4, RZ, 0x1, !P0 ;  /* 0x00000001ff047807 */ /* 0x000fc80004000000 */
[----:B------:R-:W-:-:S04]  /*4e40*/  LOP3.LUT R4, R4, 0x1, R6, 0xf8, !PT ;  /* 0x0000000104047812 */ /* 0x000fc800078ef806 */
[----:B------:R-:W-:-:S04]  /*4e50*/  LOP3.LUT R4, R4, R35, RZ, 0xc0, !PT ;  /* 0x0000002304047212 */ /* 0x000fc800078ec0ff */
[----:B------:R-:W-:-:S04]  /*4e60*/  IADD3 R4, PT, PT, R6, R4, RZ ;  /* 0x0000000406047210 */ /* 0x000fc80007ffe0ff */
[----:B------:R-:W-:Y:S01]  /*4e70*/  LOP3.LUT R5, R4, R5, RZ, 0xfc, !PT ;  /* 0x0000000504057212 */ /* 0x000fe200078efcff */
[----:B------:R-:W-:Y:S06]  /*4e80*/  BRA `(.L_x_119) ;  /* 0x0000000000107947 */ /* 0x000fec0003800000 */
.L_x_118:
[----:B------:R-:W-:-:S04]  /*4e90*/  LOP3.LUT R5, R5, 0x80000000, RZ, 0xc0, !PT ;  /* 0x8000000005057812 */ /* 0x000fc800078ec0ff */
[----:B------:R-:W-:Y:S01]  /*4ea0*/  LOP3.LUT R5, R5, 0x7f800000, RZ, 0xfc, !PT ;  /* 0x7f80000005057812 */ /* 0x000fe200078efcff */
[----:B------:R-:W-:Y:S06]  /*4eb0*/  BRA `(.L_x_119) ;  /* 0x0000000000047947 */ /* 0x000fec0003800000 */
.L_x_117:
[----:B------:R-:W-:-:S07]  /*4ec0*/  LEA R5, R35, R5, 0x17 ;  /* 0x0000000523057211 */ /* 0x000fce00078eb8ff */
.L_x_119:
[----:B------:R-:W-:Y:S05]  /*4ed0*/  BSYNC.RECONVERGENT B1 ;  /* 0x0000000000017941 */ /* 0x000fea0003800200 */
.L_x_116:
[----:B------:R-:W-:Y:S01]  /*4ee0*/  MOV R4, R5 ;  /* 0x0000000500047202 */ /* 0x000fe20000000f00 */
[----:B------:R-:W-:Y:S06]  /*4ef0*/  BRA `(.L_x_120) ;  /* 0x0000000000207947 */ /* 0x000fec0003800000 */
.L_x_115:
[----:B------:R-:W-:-:S04]  /*4f00*/  LOP3.LUT R4, R5, 0x80000000, R4, 0x48, !PT ;  /* 0x8000000005047812 */ /* 0x000fc800078e4804 */
[----:B------:R-:W-:Y:S01]  /*4f10*/  LOP3.LUT R4, R4, 0x7f800000, RZ, 0xfc, !PT ;  /* 0x7f80000004047812 */ /* 0x000fe200078efcff */
[----:B------:R-:W-:Y:S06]  /*4f20*/  BRA `(.L_x_120) ;  /* 0x0000000000147947 */ /* 0x000fec0003800000 */
.L_x_114:
[----:B------:R-:W-:Y:S01]  /*4f30*/  LOP3.LUT R4, R5, 0x80000000, R4, 0x48, !PT ;  /* 0x8000000005047812 */ /* 0x000fe200078e4804 */
[----:B------:R-:W-:Y:S06]  /*4f40*/  BRA `(.L_x_120) ;  /* 0x00000000000c7947 */ /* 0x000fec0003800000 */
.L_x_113:
[----:B------:R-:W0:Y:S01]  /*4f50*/  MUFU.RSQ R4, -QNAN ;  /* 0xffc0000000047908 */ /* 0x000e220000001400 */
[----:B------:R-:W-:Y:S05]  /*4f60*/  BRA `(.L_x_120) ;  /* 0x0000000000047947 */ /* 0x000fea0003800000 */
.L_x_112:
[----:B------:R-:W-:-:S07]  /*4f70*/  FADD.FTZ R4, R4, R5 ;  /* 0x0000000504047221 */ /* 0x000fce0000010000 */
.L_x_120:
[----:B------:R-:W-:Y:S05]  /*4f80*/  BSYNC.RECONVERGENT B0 ;  /* 0x0000000000007941 */ /* 0x000fea0003800200 */
.L_x_110:
[----:B------:R-:W-:-:S04]  /*4f90*/  HFMA2 R35, -RZ, RZ, 0, 0 ;  /* 0x00000000ff237431 */ /* 0x000fc800000001ff */
[----:B0-----:R-:W-:Y:S05]  /*4fa0*/  RET.REL.NODEC R34 `(_Z17cuda_compute_fluxiPiPfS0_S0_) ;  /* 0xffffffb022147950 */ /* 0x001fea0003c3ffff */
.L_x_121:
        /* <DEDUP_REMOVED lines=13> */
.L_x_157:


//--------------------- .text._Z24cuda_compute_step_factoriPfS_S_ --------------------------
	.section	.text._Z24cuda_compute_step_factoriPfS_S_,"ax",@progbits
	.align	128
        .global         _Z24cuda_compute_step_factoriPfS_S_
        .type           _Z24cuda_compute_step_factoriPfS_S_,@function
        .size           _Z24cuda_compute_step_factoriPfS_S_,(.L_x_159 - _Z24cuda_compute_step_factoriPfS_S_)
        .other          _Z24cuda_compute_step_factoriPfS_S_,@"STO_CUDA_ENTRY STV_DEFAULT"
_Z24cuda_compute_step_factoriPfS_S_:
.text._Z24cuda_compute_step_factoriPfS_S_:
[----:B------:R-:W-:Y:S01]  /*0000*/  LDC R1, c[0x0][0x37c] ;  /* 0x0000df00ff017b82 */ /* 0x000fe20000000800 */
[----:B------:R-:W0:Y:S07]  /*0010*/  S2R R5, SR_CTAID.X ;  /* 0x0000000000057919 */ /* 0x000e2e0000002500 */
[----:B------:R-:W1:Y:S01]  /*0020*/  LDC.64 R12, c[0x0][0x388] ;  /* 0x0000e200ff0c7b82 */ /* 0x000e620000000a00 */
[----:B------:R-:W0:Y:S01]  /*0030*/  LDCU UR6, c[0x0][0x360] ;  /* 0x00006c00ff0677ac */ /* 0x000e220008000800 */
[----:B------:R-:W0:Y:S01]  /*0040*/  S2R R0, SR_TID.X ;  /* 0x0000000000007919 */ /* 0x000e220000002100 */
[----:B------:R-:W2:Y:S05]  /*0050*/  LDCU.64 UR4, c[0x0][0x358] ;  /* 0x00006b00ff0477ac */ /* 0x000eaa0008000a00 */
[----:B------:R-:W3:Y:S01]  /*0060*/  LDC R17, c[0x0][0x380] ;  /* 0x0000e000ff117b82 */ /* 0x000ee20000000800 */
[----:B0-----:R-:W-:-:S04]  /*0070*/  IMAD R5, R5, UR6, R0 ;  /* 0x0000000605057c24 */ /* 0x001fc8000f8e0200 */
[----:B-1----:R-:W-:-:S05]  /*0080*/  IMAD.WIDE R6, R5, 0x4, R12 ;  /* 0x0000000405067825 */ /* 0x002fca00078e020c */
[----:B--2---:R-:W2:Y:S01]  /*0090*/  LDG.E R4, desc[UR4][R6.64] ;  /* 0x0000000406047981 */ /* 0x004ea2000c1e1900 */
[C---:B---3--:R-:W-:Y:S01]  /*00a0*/  IMAD.WIDE R8, R17.reuse, 0x4, R6 ;  /* 0x0000000411087825 */ /* 0x048fe200078e0206 */
[----:B------:R-:W-:-:S04]  /*00b0*/  SHF.L.U32 R15, R17, 0x1, RZ ;  /* 0x00000001110f7819 */ /* 0x000fc800000006ff */
[----:B------:R-:W3:Y:S01]  /*00c0*/  LDG.E R3, desc[UR4][R8.64] ;  /* 0x0000000408037981 */ /* 0x000ee2000c1e1900 */
[----:B------:R-:W-:Y:S01]  /*00d0*/  LEA R0, R17, R5, 0x1 ;  /* 0x0000000511007211 */ /* 0x000fe200078e08ff */
[----:B------:R-:W-:-:S04]  /*00e0*/  IMAD.WIDE R10, R15, 0x4, R6 ;  /* 0x000000040f0a7825 */ /* 0x000fc800078e0206 */
[----:B------:R-:W-:Y:S01]  /*00f0*/  IMAD.IADD R17, R0, 0x1, R17 ;  /* 0x0000000100117824 */ /* 0x000fe200078e0211 */
[----:B------:R0:W5:Y:S01]  /*0100*/  LDG.E R2, desc[UR4][R10.64] ;  /* 0x000000040a027981 */ /* 0x000162000c1e1900 */
[----:B------:R-:W-:-:S04]  /*0110*/  IMAD.WIDE R14, R15, 0x4, R10 ;  /* 0x000000040f0e7825 */ /* 0x000fc800078e020a */
[----:B------:R-:W-:Y:S01]  /*0120*/  IMAD.WIDE R12, R17, 0x4, R12 ;  /* 0x00000004110c7825 */ /* 0x000fe200078e020c */
[----:B------:R0:W5:Y:S04]  /*0130*/  LDG.E R6, desc[UR4][R14.64] ;  /* 0x000000040e067981 */ /* 0x000168000c1e1900 */
[----:B------:R0:W5:Y:S01]  /*0140*/  LDG.E R0, desc[UR4][R12.64] ;  /* 0x000000040c007981 */ /* 0x000162000c1e1900 */
[----:B------:R-:W-:Y:S01]  /*0150*/  BSSY.RECONVERGENT B0, `(.L_x_122) ;  /* 0x000000c000007945 */ /* 0x000fe20003800200 */
[----:B--2---:R-:W1:Y:S08]  /*0160*/  MUFU.RCP R7, R4 ;  /* 0x0000000400077308 */ /* 0x004e700000001000 */
[----:B---3--:R-:W2:Y:S01]  /*0170*/  FCHK P0, R3, R4 ;  /* 0x0000000403007302 */ /* 0x008ea20000000000 */
[----:B-1----:R-:W-:-:S04]  /*0180*/  FFMA R16, -R4, R7, 1 ;  /* 0x3f80000004107423 */ /* 0x002fc80000000107 */
[----:B------:R-:W-:-:S04]  /*0190*/  FFMA R16, R7, R16, R7 ;  /* 0x0000001007107223 */ /* 0x000fc80000000007 */
[----:B------:R-:W-:-:S04]  /*01a0*/  FFMA R7, R3, R16, RZ ;  /* 0x0000001003077223 */ /* 0x000fc800000000ff */
[----:B------:R-:W-:-:S04]  /*01b0*/  FFMA R8, -R4, R7, R3 ;  /* 0x0000000704087223 */ /* 0x000fc80000000103 */
[----:B------:R-:W-:Y:S01]  /*01c0*/  FFMA R7, R16, R8, R7 ;  /* 0x0000000810077223 */ /* 0x000fe20000000007 */
[----:B0-2---:R-:W-:Y:S06]  /*01d0*/  @!P0 BRA `(.L_x_123) ;  /* 0x00000000000c8947 */ /* 0x005fec0003800000 */
[----:B------:R-:W-:-:S07]  /*01e0*/  MOV R10, 0x200 ;  /* 0x00000200000a7802 */ /* 0x000fce0000000f00 */
[----:B-----5:R-:W-:Y:S05]  /*01f0*/  CALL.REL.NOINC `($__internal_4_$__cuda_sm3x_div_rn_noftz_f32_slowpath) ;  /* 0x0000000800347944 */ /* 0x020fea0003c00000 */
[----:B------:R-:W-:-:S07]  /*0200*/  MOV R7, R3 ;  /* 0x0000000300077202 */ /* 0x000fce0000000f00 */
.L_x_123:
[----:B------:R-:W-:Y:S05]  /*0210*/  BSYNC.RECONVERGENT B0 ;  /* 0x0000000000007941 */ /* 0x000fea0003800200 */
.L_x_122:
[----:B------:R-:W0:Y:S01]  /*0220*/  MUFU.RCP R3, R4 ;  /* 0x0000000400037308 */ /* 0x000e220000001000 */
[----:B------:R-:W-:Y:S07]  /*0230*/  BSSY.RECONVERGENT B0, `(.L_x_124) ;  /* 0x000000c000007945 */ /* 0x000fee0003800200 */
[----:B-----5:R-:W1:Y:S01]  /*0240*/  FCHK P0, R2, R4 ;  /* 0x0000000402007302 */ /* 0x020e620000000000 */
[----:B0-----:R-:W-:-:S04]  /*0250*/  FFMA R8, -R4, R3, 1 ;  /* 0x3f80000004087423 */ /* 0x001fc80000000103 */
[----:B------:R-:W-:-:S04]  /*0260*/  FFMA R10, R3, R8, R3 ;  /* 0x00000008030a7223 */ /* 0x000fc80000000003 */
[----:B------:R-:W-:-:S04]  /*0270*/  FFMA R3, R2, R10, RZ ;  /* 0x0000000a02037223 */ /* 0x000fc800000000ff */
[----:B------:R-:W-:-:S04]  /*0280*/  FFMA R8, -R4, R3, R2 ;  /* 0x0000000304087223 */ /* 0x000fc80000000102 */
[----:B------:R-:W-:Y:S01]  /*0290*/  FFMA R8, R10, R8, R3 ;  /* 0x000000080a087223 */ /* 0x000fe20000000003 */
[----:B-1----:R-:W-:Y:S06]  /*02a0*/  @!P0 BRA `(.L_x_125) ;  /* 0x0000000000108947 */ /* 0x002fec0003800000 */
[----:B------:R-:W-:Y:S01]  /*02b0*/  IMAD.MOV.U32 R3, RZ, RZ, R2 ;  /* 0x000000ffff037224 */ /* 0x000fe200078e0002 */
[----:B------:R-:W-:-:S07]  /*02c0*/  MOV R10, 0x2e0 ;  /* 0x000002e0000a7802 */ /* 0x000fce0000000f00 */
[----:B------:R-:W-:Y:S05]  /*02d0*/  CALL.REL.NOINC `($__internal_4_$__cuda_sm3x_div_rn_noftz_f32_slowpath) ;  /* 0x0000000400fc7944 */ /* 0x000fea0003c00000 */
[----:B------:R-:W-:-:S07]  /*02e0*/  MOV R8, R3 ;  /* 0x0000000300087202 */ /* 0x000fce0000000f00 */
.L_x_125:
[----:B------:R-:W-:Y:S05]  /*02f0*/  BSYNC.RECONVERGENT B0 ;  /* 0x0000000000007941 */ /* 0x000fea0003800200 */
.L_x_124:
[----:B------:R-:W0:Y:S01]  /*0300*/  MUFU.RCP R3, R4 ;  /* 0x0000000400037308 */ /* 0x000e220000001000 */
[----:B------:R-:W-:Y:S07]  /*0310*/  BSSY.RECONVERGENT B0, `(.L_x_126) ;  /* 0x000000c000007945 */ /* 0x000fee0003800200 */
[----:B------:R-:W1:Y:S01]  /*0320*/  FCHK P0, R0, R4 ;  /* 0x0000000400007302 */ /* 0x000e620000000000 */
        /* <DEDUP_REMOVED lines=10> */
.L_x_127:
[----:B------:R-:W-:Y:S05]  /*03d0*/  BSYNC.RECONVERGENT B0 ;  /* 0x0000000000007941 */ /* 0x000fea0003800200 */
.L_x_126:
[----:B------:R-:W-:Y:S01]  /*03e0*/  FMUL R8, R8, R8 ;  /* 0x0000000808087220 */ /* 0x000fe20000400000 */
[----:B------:R-:W0:Y:S01]  /*03f0*/  MUFU.RCP R3, R4 ;  /* 0x0000000400037308 */ /* 0x000e220000001000 */
[----:B------:R-:W-:Y:S01]  /*0400*/  FMUL R0, R4, 0.5 ;  /* 0x3f00000004007820 */ /* 0x000fe20000400000 */
[----:B------:R-:W-:Y:S01]  /*0410*/  BSSY.RECONVERGENT B0, `(.L_x_128) ;  /* 0x0000011000007945 */ /* 0x000fe20003800200 */
[----:B------:R-:W-:-:S04]  /*0420*/  FFMA R7, R7, R7, R8 ;  /* 0x0000000707077223 */ /* 0x000fc80000000008 */
[----:B------:R-:W-:-:S04]  /*0430*/  FFMA R7, R2, R2, R7 ;  /* 0x0000000202077223 */ /* 0x000fc80000000007 */
[----:B------:R-:W-:-:S04]  /*0440*/  FFMA R0, R7, -R0, R6 ;  /* 0x8000000007007223 */ /* 0x000fc80000000006 */
[----:B------:R-:W-:Y:S01]  /*0450*/  FMUL R0, R0, 0.39999997615814208984 ;  /* 0x3ecccccc00007820 */ /* 0x000fe20000400000 */
[----:B0-----:R-:W-:-:S03]  /*0460*/  FFMA R2, -R4, R3, 1 ;  /* 0x3f80000004027423 */ /* 0x001fc60000000103 */
        /* <DEDUP_REMOVED lines=8> */
[----:B------:R-:W-:-:S07]  /*04f0*/  MOV R10, 0x510 ;  /* 0x00000510000a7802 */ /* 0x000fce0000000f00 */
[----:B------:R-:W-:Y:S05]  /*0500*/  CALL.REL.NOINC `($__internal_4_$__cuda_sm3x_div_rn_noftz_f32_slowpath) ;  /* 0x0000000400707944 */ /* 0x000fea0003c00000 */
[----:B------:R-:W-:-:S07]  /*0510*/  IMAD.MOV.U32 R0, RZ, RZ, R3 ;  /* 0x000000ffff007224 */ /* 0x000fce00078e0003 */
.L_x_129:
[----:B------:R-:W-:Y:S05]  /*0520*/  BSYNC.RECONVERGENT B0 ;  /* 0x0000000000007941 */ /* 0x000fea0003800200 */
.L_x_128:
[----:B------:R-:W-:Y:S01]  /*0530*/  IADD3 R2, PT, PT, R0, -0xd000000, RZ ;  /* 0xf300000000027810 */ /* 0x000fe20007ffe0ff */
[----:B------:R0:W1:Y:S01]  /*0540*/  MUFU.RSQ R9, R0 ;  /* 0x0000000000097308 */ /* 0x0000620000001400 */
[----:B------:R-:W-:Y:S02]  /*0550*/  BSSY.RECONVERGENT B0, `(.L_x_130) ;  /* 0x000000b000007945 */ /* 0x000fe40003800200 */
[----:B------:R-:W-:-:S13]  /*0560*/  ISETP.GT.U32.AND P0, PT, R2, 0x727fffff, PT ;  /* 0x727fffff0200780c */ /* 0x000fda0003f04070 */
[----:B0-----:R-:W-:Y:S05]  /*0570*/  @!P0 BRA `(.L_x_131) ;  /* 0x0000000000108947 */ /* 0x001fea0003800000 */
[----:B------:R-:W-:-:S07]  /*0580*/  MOV R10, 0x5a0 ;  /* 0x000005a0000a7802 */ /* 0x000fce0000000f00 */
[----:B-1----:R-:W-:Y:S05]  /*0590*/  CALL.REL.NOINC `($__internal_3_$__cuda_sm20_sqrt_rn_f32_slowpath) ;  /* 0x0000000000f47944 */ /* 0x002fea0003c00000 */
[----:B------:R-:W-:Y:S01]  /*05a0*/  MOV R2, R4 ;  /* 0x0000000400027202 */ /* 0x000fe20000000f00 */
[----:B------:R-:W-:Y:S06]  /*05b0*/  BRA `(.L_x_132) ;  /* 0x0000000000107947 */ /* 0x000fec0003800000 */
.L_x_131:
[C---:B-1----:R-:W-:Y:S01]  /*05c0*/  FMUL.FTZ R3, R9.reuse, R0 ;  /* 0x0000000009037220 */ /* 0x042fe20000410000 */
[----:B------:R-:W-:-:S03]  /*05d0*/  FMUL.FTZ R2, R9, 0.5 ;  /* 0x3f00000009027820 */ /* 0x000fc60000410000 */
[----:B------:R-:W-:-:S04]  /*05e0*/  FFMA R0, -R3, R3, R0 ;  /* 0x0000000303007223 */ /* 0x000fc80000000100 */
[----:B------:R-:W-:-:S07]  /*05f0*/  FFMA R2, R0, R2, R3 ;  /* 0x0000000200027223 */ /* 0x000fce0000000003 */
.L_x_132:
[----:B------:R-:W-:Y:S05]  /*0600*/  BSYNC.RECONVERGENT B0 ;  /* 0x0000000000007941 */ /* 0x000fea0003800200 */
.L_x_130:
[----:B------:R-:W0:Y:S02]  /*0610*/  LDC.64 R8, c[0x0][0x390] ;  /* 0x0000e400ff087b82 */ /* 0x000e240000000a00 */
[----:B0-----:R-:W-:-:S05]  /*0620*/  IMAD.WIDE R8, R5, 0x4, R8 ;  /* 0x0000000405087825 */ /* 0x001fca00078e0208 */
[----:B------:R-:W2:Y:S01]  /*0630*/  LDG.E R0, desc[UR4][R8.64] ;  /* 0x0000000408007981 */ /* 0x000ea2000c1e1900 */
[----:B------:R-:W-:Y:S01]  /*0640*/  BSSY.RECONVERGENT B0, `(.L_x_133) ;  /* 0x000000d000007945 */ /* 0x000fe20003800200 */
[----:B--2---:R-:W-:Y:S01]  /*0650*/  VIADD R4, R0, 0xf3000000 ;  /* 0xf300000000047836 */ /* 0x004fe20000000000 */
[----:B------:R0:W1:Y:S04]  /*0660*/  MUFU.RSQ R3, R0 ;  /* 0x0000000000037308 */ /* 0x0000680000001400 */
[----:B------:R-:W-:-:S13]  /*0670*/  ISETP.GT.U32.AND P0, PT, R4, 0x727fffff, PT ;  /* 0x727fffff0400780c */ /* 0x000fda0003f04070 */
[----:B01----:R-:W-:Y:S05]  /*0680*/  @!P0 BRA `(.L_x_134) ;  /* 0x0000000000108947 */ /* 0x003fea0003800000 */
[----:B------:R-:W-:-:S07]  /*0690*/  MOV R10, 0x6b0 ;  /* 0x000006b0000a7802 */ /* 0x000fce0000000f00 */
[----:B------:R-:W-:Y:S05]  /*06a0*/  CALL.REL.NOINC `($__internal_3_$__cuda_sm20_sqrt_rn_f32_slowpath) ;  /* 0x0000000000b07944 */ /* 0x000fea0003c00000 */
[----:B------:R-:W-:Y:S01]  /*06b0*/  MOV R3, R4 ;  /* 0x0000000400037202 */ /* 0x000fe20000000f00 */
[----:B------:R-:W-:Y:S06]  /*06c0*/  BRA `(.L_x_135) ;  /* 0x0000000000107947 */ /* 0x000fec0003800000 */
.L_x_134:
[----:B------:R-:W-:Y:S01]  /*06d0*/  FMUL.FTZ R9, R0, R3 ;  /* 0x0000000300097220 */ /* 0x000fe20000410000 */
[----:B------:R-:W-:-:S03]  /*06e0*/  FMUL.FTZ R3, R3, 0.5 ;  /* 0x3f00000003037820 */ /* 0x000fc60000410000 */
[----:B------:R-:W-:-:S04]  /*06f0*/  FFMA R0, -R9, R9, R0 ;  /* 0x0000000909007223 */ /* 0x000fc80000000100 */
[----:B------:R-:W-:-:S07]  /*0700*/  FFMA R3, R0, R3, R9 ;  /* 0x0000000300037223 */ /* 0x000fce0000000009 */
.L_x_135:
[----:B------:R-:W-:Y:S05]  /*0710*/  BSYNC.RECONVERGENT B0 ;  /* 0x0000000000007941 */ /* 0x000fea0003800200 */
.L_x_133:
[----:B------:R-:W-:Y:S01]  /*0720*/  IADD3 R0, PT, PT, R7, -0xd000000, RZ ;  /* 0xf300000007007810 */ /* 0x000fe20007ffe0ff */
[----:B------:R0:W1:Y:S01]  /*0730*/  MUFU.RSQ R4, R7 ;  /* 0x0000000700047308 */ /* 0x0000620000001400 */
[----:B------:R-:W-:Y:S02]  /*0740*/  BSSY.RECONVERGENT B0, `(.L_x_136) ;  /* 0x000000c000007945 */ /* 0x000fe40003800200 */
[----:B------:R-:W-:-:S13]  /*0750*/  ISETP.GT.U32.AND P0, PT, R0, 0x727fffff, PT ;  /* 0x727fffff0000780c */ /* 0x000fda0003f04070 */
[----:B0-----:R-:W-:Y:S05]  /*0760*/  @!P0 BRA `(.L_x_137) ;  /* 0x0000000000148947 */ /* 0x001fea0003800000 */
[----:B------:R-:W-:Y:S01]  /*0770*/  IMAD.MOV.U32 R0, RZ, RZ, R7 ;  /* 0x000000ffff007224 */ /* 0x000fe200078e0007 */
[----:B------:R-:W-:-:S07]  /*0780*/  MOV R10, 0x7a0 ;  /* 0x000007a0000a7802 */ /* 0x000fce0000000f00 */
[----:B-1----:R-:W-:Y:S05]  /*0790*/  CALL.REL.NOINC `($__internal_3_$__cuda_sm20_sqrt_rn_f32_slowpath) ;  /* 0x0000000000747944 */ /* 0x002fea0003c00000 */
[----:B------:R-:W-:Y:S01]  /*07a0*/  MOV R7, R4 ;  /* 0x0000000400077202 */ /* 0x000fe20000000f00 */
[----:B------:R-:W-:Y:S06]  /*07b0*/  BRA `(.L_x_138) ;  /* 0x0000000000107947 */ /* 0x000fec0003800000 */
.L_x_137:
[----:B-1----:R-:W-:Y:S01]  /*07c0*/  FMUL.FTZ R0, R7, R4 ;  /* 0x0000000407007220 */ /* 0x002fe20000410000 */
[----:B------:R-:W-:-:S03]  /*07d0*/  FMUL.FTZ R4, R4, 0.5 ;  /* 0x3f00000004047820 */ /* 0x000fc60000410000 */
[----:B------:R-:W-:-:S04]  /*07e0*/  FFMA R7, -R0, R0, R7 ;  /* 0x0000000000077223 */ /* 0x000fc80000000107 */
[----:B------:R-:W-:-:S07]  /*07f0*/  FFMA R7, R7, R4, R0 ;  /* 0x0000000407077223 */ /* 0x000fce0000000000 */
.L_x_138:
[----:B------:R-:W-:Y:S05]  /*0800*/  BSYNC.RECONVERGENT B0 ;  /* 0x0000000000007941 */ /* 0x000fea0003800200 */
.L_x_136:
[----:B------:R-:W-:Y:S01]  /*0810*/  FADD R2, R7, R2 ;  /* 0x0000000207027221 */ /* 0x000fe20000000000 */
[----:B------:R-:W-:Y:S01]  /*0820*/  UMOV UR6, 0x3f000000 ;  /* 0x3f00000000067882 */ /* 0x000fe20000000000 */
[----:B------:R-:W-:Y:S01]  /*0830*/  BSSY.RECONVERGENT B0, `(.L_x_139) ;  /* 0x000000f000007945 */ /* 0x000fe20003800200 */
[----:B------:R-:W-:Y:S01]  /*0840*/  MOV R9, UR6 ;  /* 0x0000000600097c02 */ /* 0x000fe20008000f00 */
[----:B------:R-:W-:-:S04]  /*0850*/  FMUL R4, R2, R3 ;  /* 0x0000000302047220 */ /* 0x000fc80000400000 */
[----:B------:R-:W0:Y:S08]  /*0860*/  MUFU.RCP R0, R4 ;  /* 0x0000000400007308 */ /* 0x000e300000001000 */
[----:B------:R-:W1:Y:S01]  /*0870*/  FCHK P0, R9, R4 ;  /* 0x0000000409007302 */ /* 0x000e620000000000 */
[----:B0-----:R-:W-:-:S04]  /*0880*/  FFMA R3, -R4, R0, 1 ;  /* 0x3f80000004037423 */ /* 0x001fc80000000100 */
[----:B------:R-:W-:-:S04]  /*0890*/  FFMA R0, R0, R3, R0 ;  /* 0x0000000300007223 */ /* 0x000fc80000000000 */
[----:B------:R-:W-:-:S04]  /*08a0*/  FFMA R3, R0, 0.5, RZ ;  /* 0x3f00000000037823 */ /* 0x000fc800000000ff */
[----:B------:R-:W-:-:S04]  /*08b0*/  FFMA R2, -R4, R3, 0.5 ;  /* 0x3f00000004027423 */ /* 0x000fc80000000103 */
[----:B------:R-:W-:Y:S01]  /*08c0*/  FFMA R7, R0, R2, R3 ;  /* 0x0000000200077223 */ /* 0x000fe20000000003 */
[----:B-1----:R-:W-:Y:S06]  /*08d0*/  @!P0 BRA `(.L_x_140) ;  /* 0x0000000000108947 */ /* 0x002fec0003800000 */
[----:B------:R-:W-:Y:S01]  /*08e0*/  IMAD.MOV.U32 R3, RZ, RZ, 0x3f000000 ;  /* 0x3f000000ff037424 */ /* 0x000fe200078e00ff */
[----:B------:R-:W-:-:S07]  /*08f0*/  MOV R10, 0x910 ;  /* 0x00000910000a7802 */ /* 0x000fce0000000f00 */
[----:B------:R-:W-:Y:S05]  /*0900*/  CALL.REL.NOINC `($__internal_4_$__cuda_sm3x_div_rn_noftz_f32_slowpath) ;  /* 0x0000000000707944 */ /* 0x000fea0003c00000 */
[----:B------:R-:W-:-:S07]  /*0910*/  MOV R7, R3 ;  /* 0x0000000300077202 */ /* 0x000fce0000000f00 */
.L_x_140:
[----:B------:R-:W-:Y:S05]  /*0920*/  BSYNC.RECONVERGENT B0 ;  /* 0x0000000000007941 */ /* 0x000fea0003800200 */
.L_x_139:
[----:B------:R-:W0:Y:S02]  /*0930*/  LDC.64 R2, c[0x0][0x398] ;  /* 0x0000e600ff027b82 */ /* 0x000e240000000a00 */
[----:B0-----:R-:W-:-:S05]  /*0940*/  IMAD.WIDE R2, R5, 0x4, R2 ;  /* 0x0000000405027825 */ /* 0x001fca00078e0202 */
[----:B------:R-:W-:Y:S01]  /*0950*/  STG.E desc[UR4][R2.64], R7 ;  /* 0x0000000702007986 */ /* 0x000fe2000c101904 */
[----:B------:R-:W-:Y:S05]  /*0960*/  EXIT ;  /* 0x000000000000794d */ /* 0x000fea0003800000 */
        .weak           $__internal_3_$__cuda_sm20_sqrt_rn_f32_slowpath
        .type           $__internal_3_$__cuda_sm20_sqrt_rn_f32_slowpath,@function
        .size           $__internal_3_$__cuda_sm20_sqrt_rn_f32_slowpath,($__internal_4_$__cuda_sm3x_div_rn_noftz_f32_slowpath - $__internal_3_$__cuda_sm20_sqrt_rn_f32_slowpath)
$__internal_3_$__cuda_sm20_sqrt_rn_f32_slowpath:
[----:B------:R-:W-:-:S13]  /*0970*/  LOP3.LUT P0, RZ, R0, 0x7fffffff, RZ, 0xc0, !PT ;  /* 0x7fffffff00ff7812 */ /* 0x000fda000780c0ff */
[----:B------:R-:W-:Y:S01]  /*0980*/  @!P0 MOV R4, R0 ;  /* 0x0000000000048202 */ /* 0x000fe20000000f00 */
[----:B------:R-:W-:Y:S06]  /*0990*/  @!P0 BRA `(.L_x_141) ;  /* 0x0000000000408947 */ /* 0x000fec0003800000 */
[----:B------:R-:W-:-:S13]  /*09a0*/  FSETP.GEU.FTZ.AND P0, PT, R0, RZ, PT ;  /* 0x000000ff0000720b */ /* 0x000fda0003f1e000 */
[----:B------:R-:W-:Y:S01]  /*09b0*/  @!P0 IMAD.MOV.U32 R4, RZ, RZ, 0x7fffffff ;  /* 0x7fffffffff048424 */ /* 0x000fe200078e00ff */
        /* <DEDUP_REMOVED lines=10> */
[----:B------:R-:W-:Y:S01]  /*0a60*/  @P0 FFMA R8, R11, R4, R6 ;  /* 0x000000040b080223 */ /* 0x000fe20000000006 */
[----:B------:R-:W-:-:S03]  /*0a70*/  @!P0 MOV R4, R0 ;  /* 0x0000000000048202 */ /* 0x000fc60000000f00 */
[----:B------:R-:W-:-:S04]  /*0a80*/  @P0 FFMA R8, R8, R9, R11 ;  /* 0x0000000908080223 */ /* 0x000fc8000000000b */
[----:B------:R-:W-:-:S07]  /*0a90*/  @P0 FMUL.FTZ R4, R8, 2.3283064365386962891e-10 ;  /* 0x2f80000008040820 */ /* 0x000fce0000410000 */
.L_x_141:
[----:B------:R-:W-:Y:S01]  /*0aa0*/  MOV R8, R10 ;  /* 0x0000000a00087202 */ /* 0x000fe20000000f00 */
[----:B------:R-:W-:-:S04]  /*0ab0*/  IMAD.MOV.U32 R9, RZ, RZ, 0x0 ;  /* 0x00000000ff097424 */ /* 0x000fc800078e00ff */
[----:B------:R-:W-:Y:S05]  /*0ac0*/  RET.REL.NODEC R8 `(_Z24cuda_compute_step_factoriPfS_S_) ;  /* 0xfffffff4084c7950 */ /* 0x000fea0003c3ffff */
        .weak           $__internal_4_$__cuda_sm3x_div_rn_noftz_f32_slowpath
        .type           $__internal_4_$__cuda_sm3x_div_rn_noftz_f32_slowpath,@function
        .size           $__internal_4_$__cuda_sm3x_div_rn_noftz_f32_slowpath,(.L_x_159 - $__internal_4_$__cuda_sm3x_div_rn_noftz_f32_slowpath)
$__internal_4_$__cuda_sm3x_div_rn_noftz_f32_slowpath:
[--C-:B------:R-:W-:Y:S01]  /*0ad0*/  SHF.R.U32.HI R11, RZ, 0x17, R4.reuse ;  /* 0x00000017ff0b7819 */ /* 0x100fe20000011604 */
[----:B------:R-:W-:Y:S01]  /*0ae0*/  BSSY.RECONVERGENT B1, `(.L_x_142) ;  /* 0x0000063000017945 */ /* 0x000fe20003800200 */
[----:B------:R-:W-:Y:S01]  /*0af0*/  SHF.R.U32.HI R9, RZ, 0x17, R3 ;  /* 0x00000017ff097819 */ /* 0x000fe20000011603 */
[----:B------:R-:W-:Y:S01]  /*0b00*/  IMAD.MOV.U32 R12, RZ, RZ, R4 ;  /* 0x000000ffff0c7224 */ /* 0x000fe200078e0004 */
        /* <DEDUP_REMOVED lines=27> */
[----:B------:R-:W-:Y:S02]  /*0cc0*/  @!P0 IMAD.MOV.U32 R9, RZ, RZ, -0x40 ;  /* 0xffffffc0ff098424 */ /* 0x000fe400078e00ff */
[----:B------:R-:W-:Y:S01]  /*0cd0*/  @!P0 FFMA R3, R3, 1.84467440737095516160e+19, RZ ;  /* 0x5f80000003038823 */ /* 0x000fe200000000ff */
[----:B------:R-:W-:Y:S02]  /*0ce0*/  @!P1 FFMA R12, R4, 1.84467440737095516160e+19, RZ ;  /* 0x5f800000040c9823 */ /* 0x000fe400000000ff */
[----:B------:R-:W-:-:S07]  /*0cf0*/  @!P1 IADD3 R9, PT, PT, R9, 0x40, RZ ;  /* 0x0000004009099810 */ /* 0x000fce0007ffe0ff */
.L_x_143:
[----:B------:R-:W-:Y:S01]  /*0d00*/  LEA R13, R11, 0xc0800000, 0x17 ;  /* 0xc08000000b0d7811 */ /* 0x000fe200078eb8ff */
[----:B------:R-:W-:Y:S03]  /*0d10*/  BSSY.RECONVERGENT B2, `(.L_x_148) ;  /* 0x0000036000027945 */ /* 0x000fe60003800200 */
[----:B------:R-:W-:Y:S01]  /*0d20*/  IADD3 R13, PT, PT, -R13, R12, RZ ;  /* 0x0000000c0d0d7210 */ /* 0x000fe20007ffe1ff */
[----:B------:R-:W-:-:S03]  /*0d30*/  VIADD R12, R15, 0xffffff81 ;  /* 0xffffff810f0c7836 */ /* 0x000fc60000000000 */
[----:B------:R-:W0:Y:S01]  /*0d40*/  MUFU.RCP R14, R13 ;  /* 0x0000000d000e7308 */ /* 0x000e220000001000 */
[----:B------:R-:W-:Y:S01]  /*0d50*/  FADD.FTZ R16, -R13, -RZ ;  /* 0x800000ff0d107221 */ /* 0x000fe20000010100 */
[C---:B------:R-:W-:Y:S01]  /*0d60*/  IMAD R3, R12.reuse, -0x800000, R3 ;  /* 0xff8000000c037824 */ /* 0x040fe200078e0203 */
[----:B------:R-:W-:-:S04]  /*0d70*/  IADD3 R12, PT, PT, R12, 0x7f, -R11 ;  /* 0x0000007f0c0c7810 */ /* 0x000fc80007ffe80b */
[----:B------:R-:W-:Y:S01]  /*0d80*/  IADD3 R12, PT, PT, R12, R9, RZ ;  /* 0x000000090c0c7210 */ /* 0x000fe20007ffe0ff */
        /* <DEDUP_REMOVED lines=9> */
[----:B------:R-:W-:-:S05]  /*0e20*/  IADD3 R13, PT, PT, R11, R12, RZ ;  /* 0x0000000c0b0d7210 */ /* 0x000fca0007ffe0ff */
        /* <DEDUP_REMOVED lines=11> */
[-CC-:B------:R-:W-:Y:S01]  /*0ee0*/  FFMA.RM R12, R17, R15.reuse, R14.reuse ;  /* 0x0000000f110c7223 */ /* 0x180fe2000000400e */
[C---:B------:R-:W-:Y:S02]  /*0ef0*/  ISETP.NE.AND P2, PT, R13.reuse, RZ, PT ;  /* 0x000000ff0d00720c */ /* 0x040fe40003f45270 */
[----:B------:R-:W-:Y:S02]  /*0f00*/  ISETP.NE.AND P1, PT, R13, RZ, PT ;  /* 0x000000ff0d00720c */ /* 0x000fe40003f25270 */
[----:B------:R-:W-:Y:S01]  /*0f10*/  LOP3.LUT R11, R9, 0x7fffff, RZ, 0xc0, !PT ;  /* 0x007fffff090b7812 */ /* 0x000fe200078ec0ff */
[----:B------:R-:W-:Y:S01]  /*0f20*/  FFMA.RP R9, R17, R15, R14 ;  /* 0x0000000f11097223 */ /* 0x000fe2000000800e */
[----:B------:R-:W-:Y:S02]  /*0f30*/  IADD3 R14, PT, PT, R13, 0x20, RZ ;  /* 0x000000200d0e7810 */ /* 0x000fe40007ffe0ff */
[----:B------:R-:W-:-:S02]  /*0f40*/  LOP3.LUT R11, R11, 0x800000, RZ, 0xfc, !PT ;  /* 0x008000000b0b7812 */ /* 0x000fc400078efcff */
[----:B------:R-:W-:Y:S02]  /*0f50*/  IADD3 R13, PT, PT, -R13, RZ, RZ ;  /* 0x000000ff0d0d7210 */ /* 0x000fe40007ffe1ff */
[----:B------:R-:W-:Y:S02]  /*0f60*/  SHF.L.U32 R14, R11, R14, RZ ;  /* 0x0000000e0b0e7219 */ /* 0x000fe400000006ff */
[----:B------:R-:W-:Y:S02]  /*0f70*/  FSETP.NEU.FTZ.AND P0, PT, R9, R12, PT ;  /* 0x0000000c0900720b */ /* 0x000fe40003f1d000 */
[----:B------:R-:W-:Y:S02]  /*0f80*/  SEL R12, R13, RZ, P2 ;  /* 0x000000ff0d0c7207 */ /* 0x000fe40001000000 */
[----:B------:R-:W-:Y:S02]  /*0f90*/  ISETP.NE.AND P1, PT, R14, RZ, P1 ;  /* 0x000000ff0e00720c */ /* 0x000fe40000f25270 */
[----:B------:R-:W-:-:S02]  /*0fa0*/  SHF.R.U32.HI R12, RZ, R12, R11 ;  /* 0x0000000cff0c7219 */ /* 0x000fc4000001160b */
[----:B------:R-:W-:Y:S02]  /*0fb0*/  PLOP3.LUT P0, PT, P0, P1, PT, 0xf8, 0x8f ;  /* 0x00000000008f781c */ /* 0x000fe40000703f70 */
[----:B------:R-:W-:Y:S02]  /*0fc0*/  SHF.R.U32.HI R14, RZ, 0x1, R12 ;  /* 0x00000001ff0e7819 */ /* 0x000fe4000001160c */
[----:B------:R-:W-:-:S04]  /*0fd0*/  SEL R9, RZ, 0x1, !P0 ;  /* 0x00000001ff097807 */ /* 0x000fc80004000000 */
[----:B------:R-:W-:-:S04]  /*0fe0*/  LOP3.LUT R9, R9, 0x1, R14, 0xf8, !PT ;  /* 0x0000000109097812 */ /* 0x000fc800078ef80e */
[----:B------:R-:W-:-:S05]  /*0ff0*/  LOP3.LUT R9, R9, R12, RZ, 0xc0, !PT ;  /* 0x0000000c09097212 */ /* 0x000fca00078ec0ff */
[----:B------:R-:W-:-:S05]  /*1000*/  IMAD.IADD R14, R14, 0x1, R9 ;  /* 0x000000010e0e7824 */ /* 0x000fca00078e0209 */
[----:B------:R-:W-:Y:S01]  /*1010*/  LOP3.LUT R3, R14, R3, RZ, 0xfc, !PT ;  /* 0x000000030e037212 */ /* 0x000fe200078efcff */
[----:B------:R-:W-:Y:S06]  /*1020*/  BRA `(.L_x_151) ;  /* 0x0000000000107947 */ /* 0x000fec0003800000 */
.L_x_150:
[----:B------:R-:W-:-:S04]  /*1030*/  LOP3.LUT R3, R3, 0x80000000, RZ, 0xc0, !PT ;  /* 0x8000000003037812 */ /* 0x000fc800078ec0ff */
[----:B------:R-:W-:Y:S01]  /*1040*/  LOP3.LUT R3, R3, 0x7f800000, RZ, 0xfc, !PT ;  /* 0x7f80000003037812 */ /* 0x000fe200078efcff */
[----:B------:R-:W-:Y:S06]  /*1050*/  BRA `(.L_x_151) ;  /* 0x0000000000047947 */ /* 0x000fec0003800000 */
.L_x_149:
[----:B------:R-:W-:-:S07]  /*1060*/  LEA R3, R12, R3, 0x17 ;  /* 0x000000030c037211 */ /* 0x000fce00078eb8ff */
.L_x_151:
[----:B------:R-:W-:Y:S05]  /*1070*/  BSYNC.RECONVERGENT B2 ;  /* 0x0000000000027941 */ /* 0x000fea0003800200 */
.L_x_148:
[----:B------:R-:W-:Y:S05]  /*1080*/  BRA `(.L_x_152) ;  /* 0x0000000000207947 */ /* 0x000fea0003800000 */
.L_x_147:
[----:B------:R-:W-:-:S04]  /*1090*/  LOP3.LUT R3, R12, 0x80000000, R3, 0x48, !PT ;  /* 0x800000000c037812 */ /* 0x000fc800078e4803 */
[----:B------:R-:W-:Y:S01]  /*10a0*/  LOP3.LUT R3, R3, 0x7f800000, RZ, 0xfc, !PT ;  /* 0x7f80000003037812 */ /* 0x000fe200078efcff */
[----:B------:R-:W-:Y:S06]  /*10b0*/  BRA `(.L_x_152) ;  /* 0x0000000000147947 */ /* 0x000fec0003800000 */
.L_x_146:
[----:B------:R-:W-:Y:S01]  /*10c0*/  LOP3.LUT R3, R12, 0x80000000, R3, 0x48, !PT ;  /* 0x800000000c037812 */ /* 0x000fe200078e4803 */
[----:B------:R-:W-:Y:S06]  /*10d0*/  BRA `(.L_x_152) ;  /* 0x00000000000c7947 */ /* 0x000fec0003800000 */
.L_x_145:
[----:B------:R-:W0:Y:S01]  /*10e0*/  MUFU.RSQ R3, -QNAN ;  /* 0xffc0000000037908 */ /* 0x000e220000001400 */
[----:B------:R-:W-:Y:S05]  /*10f0*/  BRA `(.L_x_152) ;  /* 0x0000000000047947 */ /* 0x000fea0003800000 */
.L_x_144:
[----:B------:R-:W-:-:S07]  /*1100*/  FADD.FTZ R3, R3, R4 ;  /* 0x0000000403037221 */ /* 0x000fce0000010000 */
.L_x_152:
[----:B------:R-:W-:Y:S05]  /*1110*/  BSYNC.RECONVERGENT B1 ;  /* 0x0000000000017941 */ /* 0x000fea0003800200 */
.L_x_142:
[----:B------:R-:W-:-:S04]  /*1120*/  HFMA2 R11, -RZ, RZ, 0, 0 ;  /* 0x00000000ff0b7431 */ /* 0x000fc800000001ff */
[----:B0-----:R-:W-:Y:S05]  /*1130*/  RET.REL.NODEC R10 `(_Z24cuda_compute_step_factoriPfS_S_) ;  /* 0xffffffec0ab07950 */ /* 0x001fea0003c3ffff */
.L_x_153:
        /* <DEDUP_REMOVED lines=12> */
.L_x_159:


//--------------------- .text._Z25cuda_initialize_variablesiPf --------------------------
	.section	.text._Z25cuda_initialize_variablesiPf,"ax",@progbits
	.align	128
        .global         _Z25cuda_initialize_variablesiPf
        .type           _Z25cuda_initialize_variablesiPf,@function
        .size           _Z25cuda_initialize_variablesiPf,(.L_x_163 - _Z25cuda_initialize_variablesiPf)
        .other          _Z25cuda_initialize_variablesiPf,@"STO_CUDA_ENTRY STV_DEFAULT"
_Z25cuda_initialize_variablesiPf:
.text._Z25cuda_initialize_variablesiPf:
[----:B------:R-:W-:Y:S01]  /*0000*/  LDC R1, c[0x0][0x37c] ;  /* 0x0000df00ff017b82 */ /* 0x000fe20000000800 */
[----:B------:R-:W0:Y:S07]  /*0010*/  S2R R9, SR_CTAID.X ;  /* 0x0000000000097919 */ /* 0x000e2e0000002500 */
[----:B------:R-:W1:Y:S01]  /*0020*/  LDC.64 R12, c[0x0][0x388] ;  /* 0x0000e200ff0c7b82 */ /* 0x000e620000000a00 */
[----:B------:R-:W0:Y:S01]  /*0030*/  LDCU UR6, c[0x0][0x360] ;  /* 0x00006c00ff0677ac */ /* 0x000e220008000800 */
[----:B------:R-:W0:Y:S01]  /*0040*/  S2R R0, SR_TID.X ;  /* 0x0000000000007919 */ /* 0x000e220000002100 */
[----:B------:R-:W2:Y:S05]  /*0050*/  LDCU.64 UR4, c[0x0][0x358] ;  /* 0x00006b00ff0477ac */ /* 0x000eaa0008000a00 */
[----:B------:R-:W3:Y:S08]  /*0060*/  LDC R8, c[0x0][0x380] ;  /* 0x0000e000ff087b82 */ /* 0x000ef00000000800 */
[----:B------:R-:W2:Y:S08]  /*0070*/  LDC.64 R2, c[0x3][RZ] ;  /* 0x00c00000ff027b82 */ /* 0x000eb00000000a00 */
[----:B------:R-:W4:Y:S08]  /*0080*/  LDC.64 R4, c[0x3][0x8] ;  /* 0x00c00200ff047b82 */ /* 0x000f300000000a00 */
[----:B------:R-:W5:Y:S01]  /*0090*/  LDC R19, c[0x3][0x10] ;  /* 0x00c00400ff137b82 */ /* 0x000f620000000800 */
[----:B---3--:R-:W-:Y:S01]  /*00a0*/  SHF.L.U32 R15, R8, 0x1, RZ ;  /* 0x00000001080f7819 */ /* 0x008fe200000006ff */
[----:B0-----:R-:W-:-:S04]  /*00b0*/  IMAD R9, R9, UR6, R0 ;  /* 0x0000000609097c24 */ /* 0x001fc8000f8e0200 */
[----:B-1----:R-:W-:Y:S01]  /*00c0*/  IMAD.WIDE R6, R9, 0x4, R12 ;  /* 0x0000000409067825 */ /* 0x002fe200078e020c */
[----:B------:R-:W-:-:S04]  /*00d0*/  LEA R9, R8, R9, 0x1 ;  /* 0x0000000908097211 */ /* 0x000fc800078e08ff */
[----:B------:R-:W-:Y:S01]  /*00e0*/  IADD3 R17, PT, PT, R9, R8, RZ ;  /* 0x0000000809117210 */ /* 0x000fe20007ffe0ff */
[--C-:B------:R-:W-:Y:S01]  /*00f0*/  IMAD.WIDE R10, R15, 0x4, R6.reuse ;  /* 0x000000040f0a7825 */ /* 0x100fe200078e0206 */
[----:B--2---:R-:W-:Y:S03]  /*0100*/  STG.E desc[UR4][R6.64], R2 ;  /* 0x0000000206007986 */ /* 0x004fe6000c101904 */
[----:B------:R-:W-:-:S04]  /*0110*/  IMAD.WIDE R8, R8, 0x4, R6 ;  /* 0x0000000408087825 */ /* 0x000fc800078e0206 */
[----:B------:R-:W-:Y:S01]  /*0120*/  IMAD.WIDE R12, R17, 0x4, R12 ;  /* 0x00000004110c7825 */ /* 0x000fe200078e020c */
[----:B------:R-:W-:Y:S03]  /*0130*/  STG.E desc[UR4][R8.64], R3 ;  /* 0x0000000308007986 */ /* 0x000fe6000c101904 */
[----:B------:R-:W-:Y:S01]  /*0140*/  IMAD.WIDE R14, R15, 0x4, R10 ;  /* 0x000000040f0e7825 */ /* 0x000fe200078e020a */
[----:B----4-:R-:W-:Y:S04]  /*0150*/  STG.E desc[UR4][R10.64], R4 ;  /* 0x000000040a007986 */ /* 0x010fe8000c101904 */
[----:B------:R-:W-:Y:S04]  /*0160*/  STG.E desc[UR4][R12.64], R5 ;  /* 0x000000050c007986 */ /* 0x000fe8000c101904 */
[----:B-----5:R-:W-:Y:S01]  /*0170*/  STG.E desc[UR4][R14.64], R19 ;  /* 0x000000130e007986 */ /* 0x020fe2000c101904 */
[----:B------:R-:W-:Y:S05]  /*0180*/  EXIT ;  /* 0x000000000000794d */ /* 0x000fea0003800000 */
.L_x_154:
        /* <DEDUP_REMOVED lines=15> */
.L_x_163:


//--------------------- .nv.shared.reserved.0     --------------------------
	.section	.nv.shared.reserved.0,"aw",@nobits
	.weak		__nv_reservedSMEM_offset_0_alias
	.size		__nv_reservedSMEM_offset_0_alias, 0, 64
	.other		__nv_reservedSMEM_offset_0_alias,@"STO_CUDA_RESERVED_SHARED STV_DEFAULT"
__nv_reservedSMEM_offset_0_alias:
	.zero		0
	.zero		64


//--------------------- .nv.constant0._Z14cuda_time_stepiiPfS_S_S_ --------------------------
	.section	.nv.constant0._Z14cuda_time_stepiiPfS_S_S_,"a",@progbits
	.sectionflags	@""
	.align	4
.nv.constant0._Z14cuda_time_stepiiPfS_S_S_:
	.zero		936


//--------------------- .nv.constant0._Z17cuda_compute_fluxiPiPfS0_S0_ --------------------------
	.section	.nv.constant0._Z17cuda_compute_fluxiPiPfS0_S0_,"a",@progbits
	.sectionflags	@""
	.align	4
.nv.constant0._Z17cuda_compute_fluxiPiPfS0_S0_:
	.zero		936


//--------------------- .nv.constant0._Z24cuda_compute_step_factoriPfS_S_ --------------------------
	.section	.nv.constant0._Z24cuda_compute_step_factoriPfS_S_,"a",@progbits
	.sectionflags	@""
	.align	4
.nv.constant0._Z24cuda_compute_step_factoriPfS_S_:
	.zero		928


//--------------------- .nv.constant0._Z25cuda_initialize_variablesiPf --------------------------
	.section	.nv.constant0._Z25cuda_initialize_variablesiPf,"a",@progbits
	.sectionflags	@""
	.align	4
.nv.constant0._Z25cuda_initialize_variablesiPf:
	.zero		912


//--------------------- SYMBOLS --------------------------

	.type		.nv.reservedSmem.offset0,@object
	.size		.nv.reservedSmem.offset0,0x4
